//
// Generated by NVIDIA NVVM Compiler
//
// Compiler Build ID: CL-36424714
// Cuda compilation tools, release 13.0, V13.0.88
// Based on NVVM 20.0.0
//

.version 9.0
.target sm_100
.address_size 64

	// .globl	_Z23computeLogRatioVariancePfS_ii

.visible .entry _Z23computeLogRatioVariancePfS_ii(
	.param .u64 .ptr .align 1 _Z23computeLogRatioVariancePfS_ii_param_0,
	.param .u64 .ptr .align 1 _Z23computeLogRatioVariancePfS_ii_param_1,
	.param .u32 _Z23computeLogRatioVariancePfS_ii_param_2,
	.param .u32 _Z23computeLogRatioVariancePfS_ii_param_3
)
{
	.reg .pred 	%p<19>;
	.reg .b32 	%r<94>;
	.reg .b32 	%f<375>;
	.reg .b64 	%rd<45>;

	ld.param.u64 	%rd8, [_Z23computeLogRatioVariancePfS_ii_param_0];
	ld.param.u64 	%rd7, [_Z23computeLogRatioVariancePfS_ii_param_1];
	ld.param.u32 	%r42, [_Z23computeLogRatioVariancePfS_ii_param_2];
	ld.param.u32 	%r43, [_Z23computeLogRatioVariancePfS_ii_param_3];
	cvta.to.global.u64 	%rd1, %rd8;
	mov.u32 	%r44, %ctaid.x;
	mov.u32 	%r45, %ntid.x;
	mov.u32 	%r46, %tid.x;
	mad.lo.s32 	%r47, %r44, %r45, %r46;
	mov.u32 	%r48, %ctaid.y;
	mov.u32 	%r49, %ntid.y;
	mov.u32 	%r50, %tid.y;
	mad.lo.s32 	%r51, %r48, %r49, %r50;
	setp.ge.s32 	%p1, %r47, %r43;
	setp.ge.s32 	%p2, %r51, %r47;
	or.pred  	%p3, %p1, %p2;
	@%p3 bra 	$L__BB0_23;
	setp.lt.s32 	%p4, %r42, 4;
	mov.b32 	%r83, 0;
	mov.f32 	%f373, 0f00000000;
	mov.f32 	%f374, %f373;
	@%p4 bra 	$L__BB0_10;
	add.s32 	%r3, %r42, -4;
	mul.lo.s32 	%r4, %r42, %r47;
	mul.lo.s32 	%r5, %r42, %r51;
	shr.u32 	%r55, %r3, 2;
	add.s32 	%r6, %r55, 1;
	setp.lt.u32 	%p5, %r3, 12;
	mov.f32 	%f374, 0f00000000;
	mov.b32 	%r83, 0;
	mov.f32 	%f373, %f374;
	@%p5 bra 	$L__BB0_5;
	and.b32  	%r57, %r6, 2147483644;
	neg.s32 	%r85, %r57;
	add.s64 	%rd2, %rd1, 32;
	mul.wide.u32 	%rd9, %r5, 4;
	add.s64 	%rd44, %rd2, %rd9;
	mov.f32 	%f374, 0f00000000;
	mov.b32 	%r83, 0;
	mov.u32 	%r84, %r4;
$L__BB0_4:
	.pragma "nounroll";
	mul.wide.s32 	%rd10, %r84, 4;
	add.s64 	%rd11, %rd2, %rd10;
	ld.global.v4.f32 	{%f47, %f48, %f49, %f50}, [%rd11+-32];
	ld.global.v4.f32 	{%f51, %f52, %f53, %f54}, [%rd44+-32];
	div.approx.f32 	%f55, %f47, %f51;
	lg2.approx.f32 	%f56, %f55;
	mul.f32 	%f57, %f56, 0f3F317218;
	add.f32 	%f58, %f374, %f57;
	fma.rn.f32 	%f59, %f57, %f57, %f373;
	div.approx.f32 	%f60, %f48, %f52;
	lg2.approx.f32 	%f61, %f60;
	mul.f32 	%f62, %f61, 0f3F317218;
	add.f32 	%f63, %f58, %f62;
	fma.rn.f32 	%f64, %f62, %f62, %f59;
	div.approx.f32 	%f65, %f49, %f53;
	lg2.approx.f32 	%f66, %f65;
	mul.f32 	%f67, %f66, 0f3F317218;
	add.f32 	%f68, %f63, %f67;
	fma.rn.f32 	%f69, %f67, %f67, %f64;
	div.approx.f32 	%f70, %f50, %f54;
	lg2.approx.f32 	%f71, %f70;
	mul.f32 	%f72, %f71, 0f3F317218;
	add.f32 	%f73, %f68, %f72;
	fma.rn.f32 	%f74, %f72, %f72, %f69;
	ld.global.v4.f32 	{%f75, %f76, %f77, %f78}, [%rd11+-16];
	ld.global.v4.f32 	{%f79, %f80, %f81, %f82}, [%rd44+-16];
	div.approx.f32 	%f83, %f75, %f79;
	lg2.approx.f32 	%f84, %f83;
	mul.f32 	%f85, %f84, 0f3F317218;
	add.f32 	%f86, %f73, %f85;
	fma.rn.f32 	%f87, %f85, %f85, %f74;
	div.approx.f32 	%f88, %f76, %f80;
	lg2.approx.f32 	%f89, %f88;
	mul.f32 	%f90, %f89, 0f3F317218;
	add.f32 	%f91, %f86, %f90;
	fma.rn.f32 	%f92, %f90, %f90, %f87;
	div.approx.f32 	%f93, %f77, %f81;
	lg2.approx.f32 	%f94, %f93;
	mul.f32 	%f95, %f94, 0f3F317218;
	add.f32 	%f96, %f91, %f95;
	fma.rn.f32 	%f97, %f95, %f95, %f92;
	div.approx.f32 	%f98, %f78, %f82;
	lg2.approx.f32 	%f99, %f98;
	mul.f32 	%f100, %f99, 0f3F317218;
	add.f32 	%f101, %f96, %f100;
	fma.rn.f32 	%f102, %f100, %f100, %f97;
	ld.global.v4.f32 	{%f103, %f104, %f105, %f106}, [%rd11];
	ld.global.v4.f32 	{%f107, %f108, %f109, %f110}, [%rd44];
	div.approx.f32 	%f111, %f103, %f107;
	lg2.approx.f32 	%f112, %f111;
	mul.f32 	%f113, %f112, 0f3F317218;
	add.f32 	%f114, %f101, %f113;
	fma.rn.f32 	%f115, %f113, %f113, %f102;
	div.approx.f32 	%f116, %f104, %f108;
	lg2.approx.f32 	%f117, %f116;
	mul.f32 	%f118, %f117, 0f3F317218;
	add.f32 	%f119, %f114, %f118;
	fma.rn.f32 	%f120, %f118, %f118, %f115;
	div.approx.f32 	%f121, %f105, %f109;
	lg2.approx.f32 	%f122, %f121;
	mul.f32 	%f123, %f122, 0f3F317218;
	add.f32 	%f124, %f119, %f123;
	fma.rn.f32 	%f125, %f123, %f123, %f120;
	div.approx.f32 	%f126, %f106, %f110;
	lg2.approx.f32 	%f127, %f126;
	mul.f32 	%f128, %f127, 0f3F317218;
	add.f32 	%f129, %f124, %f128;
	fma.rn.f32 	%f130, %f128, %f128, %f125;
	ld.global.v4.f32 	{%f131, %f132, %f133, %f134}, [%rd11+16];
	ld.global.v4.f32 	{%f135, %f136, %f137, %f138}, [%rd44+16];
	div.approx.f32 	%f139, %f131, %f135;
	lg2.approx.f32 	%f140, %f139;
	mul.f32 	%f141, %f140, 0f3F317218;
	add.f32 	%f142, %f129, %f141;
	fma.rn.f32 	%f143, %f141, %f141, %f130;
	div.approx.f32 	%f144, %f132, %f136;
	lg2.approx.f32 	%f145, %f144;
	mul.f32 	%f146, %f145, 0f3F317218;
	add.f32 	%f147, %f142, %f146;
	fma.rn.f32 	%f148, %f146, %f146, %f143;
	div.approx.f32 	%f149, %f133, %f137;
	lg2.approx.f32 	%f150, %f149;
	mul.f32 	%f151, %f150, 0f3F317218;
	add.f32 	%f152, %f147, %f151;
	fma.rn.f32 	%f153, %f151, %f151, %f148;
	div.approx.f32 	%f154, %f134, %f138;
	lg2.approx.f32 	%f155, %f154;
	mul.f32 	%f156, %f155, 0f3F317218;
	add.f32 	%f374, %f152, %f156;
	fma.rn.f32 	%f373, %f156, %f156, %f153;
	add.s32 	%r83, %r83, 16;
	add.s32 	%r85, %r85, 4;
	add.s32 	%r84, %r84, 16;
	add.s64 	%rd44, %rd44, 64;
	setp.eq.s32 	%p6, %r85, 0;
	@%p6 bra 	$L__BB0_5;
	bra.uni 	$L__BB0_4;
$L__BB0_5:
	and.b32  	%r59, %r6, 3;
	setp.eq.s32 	%p7, %r59, 0;
	@%p7 bra 	$L__BB0_10;
	setp.eq.s32 	%p8, %r59, 1;
	@%p8 bra 	$L__BB0_8;
	add.s32 	%r60, %r83, %r4;
	mul.wide.s32 	%rd12, %r60, 4;
	add.s64 	%rd13, %rd1, %rd12;
	ld.global.v4.f32 	{%f158, %f159, %f160, %f161}, [%rd13];
	add.s32 	%r61, %r83, %r5;
	mul.wide.u32 	%rd14, %r61, 4;
	add.s64 	%rd15, %rd1, %rd14;
	ld.global.v4.f32 	{%f162, %f163, %f164, %f165}, [%rd15];
	div.approx.f32 	%f166, %f158, %f162;
	lg2.approx.f32 	%f167, %f166;
	mul.f32 	%f168, %f167, 0f3F317218;
	add.f32 	%f169, %f374, %f168;
	fma.rn.f32 	%f170, %f168, %f168, %f373;
	div.approx.f32 	%f171, %f159, %f163;
	lg2.approx.f32 	%f172, %f171;
	mul.f32 	%f173, %f172, 0f3F317218;
	add.f32 	%f174, %f169, %f173;
	fma.rn.f32 	%f175, %f173, %f173, %f170;
	div.approx.f32 	%f176, %f160, %f164;
	lg2.approx.f32 	%f177, %f176;
	mul.f32 	%f178, %f177, 0f3F317218;
	add.f32 	%f179, %f174, %f178;
	fma.rn.f32 	%f180, %f178, %f178, %f175;
	div.approx.f32 	%f181, %f161, %f165;
	lg2.approx.f32 	%f182, %f181;
	mul.f32 	%f183, %f182, 0f3F317218;
	add.f32 	%f184, %f179, %f183;
	fma.rn.f32 	%f185, %f183, %f183, %f180;
	ld.global.v4.f32 	{%f186, %f187, %f188, %f189}, [%rd13+16];
	cvt.u64.u32 	%rd16, %r5;
	cvt.u64.u32 	%rd17, %r83;
	add.s64 	%rd18, %rd17, %rd16;
	shl.b64 	%rd19, %rd18, 2;
	add.s64 	%rd20, %rd1, %rd19;
	ld.global.v4.f32 	{%f190, %f191, %f192, %f193}, [%rd20+16];
	div.approx.f32 	%f194, %f186, %f190;
	lg2.approx.f32 	%f195, %f194;
	mul.f32 	%f196, %f195, 0f3F317218;
	add.f32 	%f197, %f184, %f196;
	fma.rn.f32 	%f198, %f196, %f196, %f185;
	div.approx.f32 	%f199, %f187, %f191;
	lg2.approx.f32 	%f200, %f199;
	mul.f32 	%f201, %f200, 0f3F317218;
	add.f32 	%f202, %f197, %f201;
	fma.rn.f32 	%f203, %f201, %f201, %f198;
	div.approx.f32 	%f204, %f188, %f192;
	lg2.approx.f32 	%f205, %f204;
	mul.f32 	%f206, %f205, 0f3F317218;
	add.f32 	%f207, %f202, %f206;
	fma.rn.f32 	%f208, %f206, %f206, %f203;
	div.approx.f32 	%f209, %f189, %f193;
	lg2.approx.f32 	%f210, %f209;
	mul.f32 	%f211, %f210, 0f3F317218;
	add.f32 	%f374, %f207, %f211;
	fma.rn.f32 	%f373, %f211, %f211, %f208;
	add.s32 	%r83, %r83, 8;
$L__BB0_8:
	and.b32  	%r62, %r3, 4;
	setp.ne.s32 	%p9, %r62, 0;
	@%p9 bra 	$L__BB0_10;
	add.s32 	%r63, %r83, %r4;
	mul.wide.s32 	%rd21, %r63, 4;
	add.s64 	%rd22, %rd1, %rd21;
	ld.global.v4.f32 	{%f212, %f213, %f214, %f215}, [%rd22];
	add.s32 	%r64, %r83, %r5;
	mul.wide.u32 	%rd23, %r64, 4;
	add.s64 	%rd24, %rd1, %rd23;
	ld.global.v4.f32 	{%f216, %f217, %f218, %f219}, [%rd24];
	div.approx.f32 	%f220, %f212, %f216;
	lg2.approx.f32 	%f221, %f220;
	mul.f32 	%f222, %f221, 0f3F317218;
	add.f32 	%f223, %f374, %f222;
	fma.rn.f32 	%f224, %f222, %f222, %f373;
	div.approx.f32 	%f225, %f213, %f217;
	lg2.approx.f32 	%f226, %f225;
	mul.f32 	%f227, %f226, 0f3F317218;
	add.f32 	%f228, %f223, %f227;
	fma.rn.f32 	%f229, %f227, %f227, %f224;
	div.approx.f32 	%f230, %f214, %f218;
	lg2.approx.f32 	%f231, %f230;
	mul.f32 	%f232, %f231, 0f3F317218;
	add.f32 	%f233, %f228, %f232;
	fma.rn.f32 	%f234, %f232, %f232, %f229;
	div.approx.f32 	%f235, %f215, %f219;
	lg2.approx.f32 	%f236, %f235;
	mul.f32 	%f237, %f236, 0f3F317218;
	add.f32 	%f374, %f233, %f237;
	fma.rn.f32 	%f373, %f237, %f237, %f234;
	add.s32 	%r83, %r83, 4;
$L__BB0_10:
	setp.ge.s32 	%p10, %r83, %r42;
	@%p10 bra 	$L__BB0_22;
	mul.lo.s32 	%r15, %r42, %r47;
	mul.lo.s32 	%r16, %r42, %r51;
	sub.s32 	%r17, %r42, %r83;
	and.b32  	%r18, %r17, 7;
	sub.s32 	%r65, %r83, %r42;
	setp.gt.u32 	%p11, %r65, -8;
	@%p11 bra 	$L__BB0_14;
	and.b32  	%r66, %r17, -8;
	neg.s32 	%r89, %r66;
	add.s64 	%rd4, %rd1, 16;
	add.s32 	%r88, %r83, %r15;
	add.s32 	%r87, %r83, %r16;
$L__BB0_13:
	.pragma "nounroll";
	mul.wide.s32 	%rd25, %r88, 4;
	add.s64 	%rd26, %rd4, %rd25;
	mul.wide.s32 	%rd27, %r87, 4;
	add.s64 	%rd28, %rd4, %rd27;
	ld.global.f32 	%f239, [%rd26+-16];
	ld.global.f32 	%f240, [%rd28+-16];
	div.approx.f32 	%f241, %f239, %f240;
	lg2.approx.f32 	%f242, %f241;
	mul.f32 	%f243, %f242, 0f3F317218;
	add.f32 	%f244, %f374, %f243;
	fma.rn.f32 	%f245, %f243, %f243, %f373;
	ld.global.f32 	%f246, [%rd26+-12];
	ld.global.f32 	%f247, [%rd28+-12];
	div.approx.f32 	%f248, %f246, %f247;
	lg2.approx.f32 	%f249, %f248;
	mul.f32 	%f250, %f249, 0f3F317218;
	add.f32 	%f251, %f244, %f250;
	fma.rn.f32 	%f252, %f250, %f250, %f245;
	ld.global.f32 	%f253, [%rd26+-8];
	ld.global.f32 	%f254, [%rd28+-8];
	div.approx.f32 	%f255, %f253, %f254;
	lg2.approx.f32 	%f256, %f255;
	mul.f32 	%f257, %f256, 0f3F317218;
	add.f32 	%f258, %f251, %f257;
	fma.rn.f32 	%f259, %f257, %f257, %f252;
	ld.global.f32 	%f260, [%rd26+-4];
	ld.global.f32 	%f261, [%rd28+-4];
	div.approx.f32 	%f262, %f260, %f261;
	lg2.approx.f32 	%f263, %f262;
	mul.f32 	%f264, %f263, 0f3F317218;
	add.f32 	%f265, %f258, %f264;
	fma.rn.f32 	%f266, %f264, %f264, %f259;
	ld.global.f32 	%f267, [%rd26];
	ld.global.f32 	%f268, [%rd28];
	div.approx.f32 	%f269, %f267, %f268;
	lg2.approx.f32 	%f270, %f269;
	mul.f32 	%f271, %f270, 0f3F317218;
	add.f32 	%f272, %f265, %f271;
	fma.rn.f32 	%f273, %f271, %f271, %f266;
	ld.global.f32 	%f274, [%rd26+4];
	ld.global.f32 	%f275, [%rd28+4];
	div.approx.f32 	%f276, %f274, %f275;
	lg2.approx.f32 	%f277, %f276;
	mul.f32 	%f278, %f277, 0f3F317218;
	add.f32 	%f279, %f272, %f278;
	fma.rn.f32 	%f280, %f278, %f278, %f273;
	ld.global.f32 	%f281, [%rd26+8];
	ld.global.f32 	%f282, [%rd28+8];
	div.approx.f32 	%f283, %f281, %f282;
	lg2.approx.f32 	%f284, %f283;
	mul.f32 	%f285, %f284, 0f3F317218;
	add.f32 	%f286, %f279, %f285;
	fma.rn.f32 	%f287, %f285, %f285, %f280;
	ld.global.f32 	%f288, [%rd26+12];
	ld.global.f32 	%f289, [%rd28+12];
	div.approx.f32 	%f290, %f288, %f289;
	lg2.approx.f32 	%f291, %f290;
	mul.f32 	%f292, %f291, 0f3F317218;
	add.f32 	%f374, %f286, %f292;
	fma.rn.f32 	%f373, %f292, %f292, %f287;
	add.s32 	%r83, %r83, 8;
	add.s32 	%r89, %r89, 8;
	add.s32 	%r88, %r88, 8;
	add.s32 	%r87, %r87, 8;
	setp.ne.s32 	%p12, %r89, 0;
	@%p12 bra 	$L__BB0_13;
$L__BB0_14:
	setp.eq.s32 	%p13, %r18, 0;
	@%p13 bra 	$L__BB0_22;
	and.b32  	%r37, %r17, 3;
	setp.lt.u32 	%p14, %r18, 4;
	@%p14 bra 	$L__BB0_17;
	add.s32 	%r67, %r83, %r15;
	mul.wide.s32 	%rd29, %r67, 4;
	add.s64 	%rd30, %rd1, %rd29;
	ld.global.f32 	%f294, [%rd30];
	add.s32 	%r68, %r83, %r16;
	mul.wide.s32 	%rd31, %r68, 4;
	add.s64 	%rd32, %rd1, %rd31;
	ld.global.f32 	%f295, [%rd32];
	div.approx.f32 	%f296, %f294, %f295;
	lg2.approx.f32 	%f297, %f296;
	mul.f32 	%f298, %f297, 0f3F317218;
	add.f32 	%f299, %f374, %f298;
	fma.rn.f32 	%f300, %f298, %f298, %f373;
	ld.global.f32 	%f301, [%rd30+4];
	ld.global.f32 	%f302, [%rd32+4];
	div.approx.f32 	%f303, %f301, %f302;
	lg2.approx.f32 	%f304, %f303;
	mul.f32 	%f305, %f304, 0f3F317218;
	add.f32 	%f306, %f299, %f305;
	fma.rn.f32 	%f307, %f305, %f305, %f300;
	ld.global.f32 	%f308, [%rd30+8];
	ld.global.f32 	%f309, [%rd32+8];
	div.approx.f32 	%f310, %f308, %f309;
	lg2.approx.f32 	%f311, %f310;
	mul.f32 	%f312, %f311, 0f3F317218;
	add.f32 	%f313, %f306, %f312;
	fma.rn.f32 	%f314, %f312, %f312, %f307;
	ld.global.f32 	%f315, [%rd30+12];
	ld.global.f32 	%f316, [%rd32+12];
	div.approx.f32 	%f317, %f315, %f316;
	lg2.approx.f32 	%f318, %f317;
	mul.f32 	%f319, %f318, 0f3F317218;
	add.f32 	%f374, %f313, %f319;
	fma.rn.f32 	%f373, %f319, %f319, %f314;
	add.s32 	%r83, %r83, 4;
$L__BB0_17:
	setp.eq.s32 	%p15, %r37, 0;
	@%p15 bra 	$L__BB0_22;
	setp.eq.s32 	%p16, %r37, 1;
	@%p16 bra 	$L__BB0_20;
	add.s32 	%r69, %r83, %r15;
	mul.wide.s32 	%rd33, %r69, 4;
	add.s64 	%rd34, %rd1, %rd33;
	ld.global.f32 	%f321, [%rd34];
	add.s32 	%r70, %r83, %r16;
	mul.wide.s32 	%rd35, %r70, 4;
	add.s64 	%rd36, %rd1, %rd35;
	ld.global.f32 	%f322, [%rd36];
	div.approx.f32 	%f323, %f321, %f322;
	lg2.approx.f32 	%f324, %f323;
	mul.f32 	%f325, %f324, 0f3F317218;
	add.f32 	%f326, %f374, %f325;
	fma.rn.f32 	%f327, %f325, %f325, %f373;
	ld.global.f32 	%f328, [%rd34+4];
	ld.global.f32 	%f329, [%rd36+4];
	div.approx.f32 	%f330, %f328, %f329;
	lg2.approx.f32 	%f331, %f330;
	mul.f32 	%f332, %f331, 0f3F317218;
	add.f32 	%f374, %f326, %f332;
	fma.rn.f32 	%f373, %f332, %f332, %f327;
	add.s32 	%r83, %r83, 2;
$L__BB0_20:
	and.b32  	%r71, %r17, 1;
	setp.eq.b32 	%p17, %r71, 1;
	not.pred 	%p18, %p17;
	@%p18 bra 	$L__BB0_22;
	add.s32 	%r72, %r83, %r15;
	mul.wide.s32 	%rd37, %r72, 4;
	add.s64 	%rd38, %rd1, %rd37;
	ld.global.f32 	%f333, [%rd38];
	add.s32 	%r73, %r83, %r16;
	mul.wide.s32 	%rd39, %r73, 4;
	add.s64 	%rd40, %rd1, %rd39;
	ld.global.f32 	%f334, [%rd40];
	div.approx.f32 	%f335, %f333, %f334;
	lg2.approx.f32 	%f336, %f335;
	mul.f32 	%f337, %f336, 0f3F317218;
	add.f32 	%f374, %f374, %f337;
	fma.rn.f32 	%f373, %f337, %f337, %f373;
$L__BB0_22:
	cvt.rn.f32.s32 	%f338, %r42;
	rcp.rn.f32 	%f339, %f338;
	mul.f32 	%f340, %f374, %f339;
	mul.rn.f32 	%f341, %f340, %f340;
	mul.rn.f32 	%f342, %f338, %f341;
	sub.f32 	%f343, %f373, %f342;
	add.s32 	%r74, %r42, -1;
	cvt.rn.f32.s32 	%f344, %r74;
	rcp.rn.f32 	%f345, %f344;
	mul.f32 	%f346, %f345, %f343;
	add.s32 	%r75, %r47, -1;
	mul.lo.s32 	%r76, %r75, %r47;
	shr.u32 	%r77, %r76, 1;
	add.s32 	%r78, %r77, %r51;
	cvta.to.global.u64 	%rd41, %rd7;
	mul.wide.u32 	%rd42, %r78, 4;
	add.s64 	%rd43, %rd41, %rd42;
	st.global.f32 	[%rd43], %f346;
$L__BB0_23:
	ret;

}


// ===== COMPILED SASS (sm_100) =====

	.target	sm_100

	.elftype	@"ET_EXEC"


//--------------------- .note.nv.tkinfo           --------------------------
	.section	.note.nv.tkinfo,"",@"SHT_NOTE"
	.sectionflags	@"SHF_NOTE_NV_TKINFO"
	.tkinfo
        /*0018*/ 	.word	0x00000002
        /*0030*/ 	.string	""
        /*0030*/ 	.string	"ptxas"
        /*0030*/ 	.string	"Cuda compilation tools, release 13.0, V13.0.88"
        /*0030*/ 	.string	"Build cuda_13.0.r13.0/compiler.36424714_0"
        /*0030*/ 	.string	"-arch sm_100 -m 64 "



//--------------------- .note.nv.cuinfo           --------------------------
	.section	.note.nv.cuinfo,"",@"SHT_NOTE"
	.sectionflags	@"SHF_NOTE_NV_CUINFO"
        /*0018*/ 	.short	0x0002
        /*001a*/ 	.short	0x0064
        /*001c*/ 	.short	0x0082
	.zero		2


//--------------------- .nv.info                  --------------------------
	.section	.nv.info,"",@"SHT_CUDA_INFO"
	.align	4


	//----- nvinfo : EIATTR_REGCOUNT
	.align		4
        /*0000*/ 	.byte	0x04, 0x2f
        /*0002*/ 	.short	(.L_1 - .L_0)
	.align		4
.L_0:
        /*0004*/ 	.word	index@(_Z23computeLogRatioVariancePfS_ii)
        /*0008*/ 	.word	0x00000024


	//----- nvinfo : EIATTR_FRAME_SIZE
	.align		4
.L_1:
        /*000c*/ 	.byte	0x04, 0x11
        /*000e*/ 	.short	(.L_3 - .L_2)
	.align		4
.L_2:
        /*0010*/ 	.word	index@($__internal_0_$__cuda_sm20_rcp_rn_f32_slowpath)
        /*0014*/ 	.word	0x00000000


	//----- nvinfo : EIATTR_FRAME_SIZE
	.align		4
.L_3:
        /*0018*/ 	.byte	0x04, 0x11
        /*001a*/ 	.short	(.L_5 - .L_4)
	.align		4
.L_4:
        /*001c*/ 	.word	index@(_Z23computeLogRatioVariancePfS_ii)
        /*0020*/ 	.word	0x00000000


	//----- nvinfo : EIATTR_MIN_STACK_SIZE
	.align		4
.L_5:
        /*0024*/ 	.byte	0x04, 0x12
        /*0026*/ 	.short	(.L_7 - .L_6)
	.align		4
.L_6:
        /*0028*/ 	.word	index@(_Z23computeLogRatioVariancePfS_ii)
        /*002c*/ 	.word	0x00000000
.L_7:


//--------------------- .nv.compat                --------------------------
	.section	.nv.compat,"",@"SHT_CUDA_COMPAT_INFO"
	.align	4
        /*0000*/ 	.byte	0x02, 0x09, 0x00, 0x00, 0x02, 0x02, 0x01, 0x00, 0x02, 0x05, 0x05, 0x00, 0x03, 0x07, 0x01, 0x01
        /*0010*/ 	.byte	0x02, 0x03, 0x00, 0x00, 0x02, 0x06, 0x01, 0x00, 0x04, 0x0b, 0x08, 0x00, 0x01, 0x00, 0x00, 0x00
        /*0020*/ 	.byte	0x00, 0x00, 0x00, 0x00


//--------------------- .nv.info._Z23computeLogRatioVariancePfS_ii --------------------------
	.section	.nv.info._Z23computeLogRatioVariancePfS_ii,"",@"SHT_CUDA_INFO"
	.sectionflags	@""
	.align	4


	//----- nvinfo : EIATTR_CUDA_API_VERSION
	.align		4
        /*0000*/ 	.byte	0x04, 0x37
        /*0002*/ 	.short	(.L_9 - .L_8)
.L_8:
        /*0004*/ 	.word	0x00000082


	//----- nvinfo : EIATTR_KPARAM_INFO
	.align		4
.L_9:
        /*0008*/ 	.byte	0x04, 0x17
        /*000a*/ 	.short	(.L_11 - .L_10)
.L_10:
        /*000c*/ 	.word	0x00000000
        /*0010*/ 	.short	0x0003
        /*0012*/ 	.short	0x0014
        /*0014*/ 	.byte	0x00, 0xf0, 0x11, 0x00


	//----- nvinfo : EIATTR_KPARAM_INFO
	.align		4
.L_11:
        /*0018*/ 	.byte	0x04, 0x17
        /*001a*/ 	.short	(.L_13 - .L_12)
.L_12:
        /*001c*/ 	.word	0x00000000
        /*0020*/ 	.short	0x0002
        /*0022*/ 	.short	0x0010
        /*0024*/ 	.byte	0x00, 0xf0, 0x11, 0x00


	//----- nvinfo : EIATTR_KPARAM_INFO
	.align		4
.L_13:
        /*0028*/ 	.byte	0x04, 0x17
        /*002a*/ 	.short	(.L_15 - .L_14)
.L_14:
        /*002c*/ 	.word	0x00000000
        /*0030*/ 	.short	0x0001
        /*0032*/ 	.short	0x0008
        /*0034*/ 	.byte	0x00, 0xf5, 0x21, 0x00


	//----- nvinfo : EIATTR_KPARAM_INFO
	.align		4
.L_15:
        /*0038*/ 	.byte	0x04, 0x17
        /*003a*/ 	.short	(.L_17 - .L_16)
.L_16:
        /*003c*/ 	.word	0x00000000
        /*0040*/ 	.short	0x0000
        /*0042*/ 	.short	0x0000
        /*0044*/ 	.byte	0x00, 0xf5, 0x21, 0x00


	//----- nvinfo : EIATTR_SPARSE_MMA_MASK
	.align		4
.L_17:
        /*0048*/ 	.byte	0x03, 0x50
        /*004a*/ 	.short	0x0000


	//----- nvinfo : EIATTR_MAXREG_COUNT
	.align		4
        /*004c*/ 	.byte	0x03, 0x1b
        /*004e*/ 	.short	0x00ff


	//----- nvinfo : EIATTR_MERCURY_ISA_VERSION
	.align		4
        /*0050*/ 	.byte	0x03, 0x5f
        /*0052*/ 	.short	0x0101


	//----- nvinfo : EIATTR_VRC_CTA_INIT_COUNT
	.align		4
        /*0054*/ 	.byte	0x02, 0x4a
	.zero		1
	.zero		1


	//----- nvinfo : EIATTR_EXIT_INSTR_OFFSETS
	.align		4
        /*0058*/ 	.byte	0x04, 0x1c
        /*005a*/ 	.short	(.L_19 - .L_18)


	//   ....[0]....
.L_18:
        /*005c*/ 	.word	0x000000c0


	//   ....[1]....
        /*0060*/ 	.word	0x00002d50


	//----- nvinfo : EIATTR_CRS_STACK_SIZE
	.align		4
.L_19:
        /*0064*/ 	.byte	0x04, 0x1e
        /*0066*/ 	.short	(.L_21 - .L_20)
.L_20:
        /*0068*/ 	.word	0x00000000


	//----- nvinfo : EIATTR_CBANK_PARAM_SIZE
	.align		4
.L_21:
        /*006c*/ 	.byte	0x03, 0x19
        /*006e*/ 	.short	0x0018


	//----- nvinfo : EIATTR_PARAM_CBANK
	.align		4
        /*0070*/ 	.byte	0x04, 0x0a
        /*0072*/ 	.short	(.L_23 - .L_22)
	.align		4
.L_22:
        /*0074*/ 	.word	index@(.nv.constant0._Z23computeLogRatioVariancePfS_ii)
        /*0078*/ 	.short	0x0380
        /*007a*/ 	.short	0x0018


	//----- nvinfo : EIATTR_SW_WAR
	.align		4
.L_23:
        /*007c*/ 	.byte	0x04, 0x36
        /*007e*/ 	.short	(.L_25 - .L_24)
.L_24:
        /*0080*/ 	.word	0x00000008
.L_25:


//--------------------- .nv.callgraph             --------------------------
	.section	.nv.callgraph,"",@"SHT_CUDA_CALLGRAPH"
	.align	4
	.sectionentsize	8
	.align		4
        /*0000*/ 	.word	0x00000000
	.align		4
        /*0004*/ 	.word	0xffffffff
	.align		4
        /*0008*/ 	.word	0x00000000
	.align		4
        /*000c*/ 	.word	0xfffffffe
	.align		4
        /*0010*/ 	.word	0x00000000
	.align		4
        /*0014*/ 	.word	0xfffffffd
	.align		4
        /*0018*/ 	.word	0x00000000
	.align		4
        /*001c*/ 	.word	0xfffffffc


//--------------------- .text._Z23computeLogRatioVariancePfS_ii --------------------------
	.section	.text._Z23computeLogRatioVariancePfS_ii,"ax",@progbits
	.align	128
        .global         _Z23computeLogRatioVariancePfS_ii
        .type           _Z23computeLogRatioVariancePfS_ii,@function
        .size           _Z23computeLogRatioVariancePfS_ii,(.L_x_17 - _Z23computeLogRatioVariancePfS_ii)
        .other          _Z23computeLogRatioVariancePfS_ii,@"STO_CUDA_ENTRY STV_DEFAULT"
_Z23computeLogRatioVariancePfS_ii:
.text._Z23computeLogRatioVariancePfS_ii:
[----:B------:R-:W-:Y:S01]  /*0000*/  LDC R1, c[0x0][0x37c] ;  /* 0x0000df00ff017b82 */ /* 0x000fe20000000800 */
[----:B------:R-:W0:Y:S07]  /*0010*/  S2R R3, SR_TID.X ;  /* 0x0000000000037919 */ /* 0x000e2e0000002100 */
[----:B------:R-:W0:Y:S01]  /*0020*/  S2UR UR4, SR_CTAID.X ;  /* 0x00000000000479c3 */ /* 0x000e220000002500 */
[----:B------:R-:W1:Y:S01]  /*0030*/  LDCU UR6, c[0x0][0x394] ;  /* 0x00007280ff0677ac */ /* 0x000e620008000800 */
[----:B------:R-:W2:Y:S06]  /*0040*/  S2R R5, SR_TID.Y ;  /* 0x0000000000057919 */ /* 0x000eac0000002200 */
[----:B------:R-:W0:Y:S08]  /*0050*/  LDC R20, c[0x0][0x360] ;  /* 0x0000d800ff147b82 */ /* 0x000e300000000800 */
[----:B------:R-:W2:Y:S08]  /*0060*/  S2UR UR5, SR_CTAID.Y ;  /* 0x00000000000579c3 */ /* 0x000eb00000002600 */
[----:B------:R-:W2:Y:S01]  /*0070*/  LDC R0, c[0x0][0x364] ;  /* 0x0000d900ff007b82 */ /* 0x000ea20000000800 */
[----:B0-----:R-:W-:-:S02]  /*0080*/  IMAD R20, R20, UR4, R3 ;  /* 0x0000000414147c24 */ /* 0x001fc4000f8e0203 */
[----:B--2---:R-:W-:-:S05]  /*0090*/  IMAD R3, R0, UR5, R5 ;  /* 0x0000000500037c24 */ /* 0x004fca000f8e0205 */
[----:B------:R-:W-:-:S04]  /*00a0*/  ISETP.GE.AND P0, PT, R3, R20, PT ;  /* 0x000000140300720c */ /* 0x000fc80003f06270 */
[----:B-1----:R-:W-:-:S13]  /*00b0*/  ISETP.GE.OR P0, PT, R20, UR6, P0 ;  /* 0x0000000614007c0c */ /* 0x002fda0008706670 */
[----:B------:R-:W-:Y:S05]  /*00c0*/  @P0 EXIT ;  /* 0x000000000000094d */ /* 0x000fea0003800000 */
[----:B------:R-:W0:Y:S01]  /*00d0*/  LDCU UR6, c[0x0][0x390] ;  /* 0x00007200ff0677ac */ /* 0x000e220008000800 */
[----:B------:R-:W-:Y:S01]  /*00e0*/  CS2R R22, SRZ ;  /* 0x0000000000167805 */ /* 0x000fe2000001ff00 */
[----:B------:R-:W1:Y:S01]  /*00f0*/  LDCU.64 UR10, c[0x0][0x358] ;  /* 0x00006b00ff0a77ac */ /* 0x000e620008000a00 */
[----:B------:R-:W-:Y:S01]  /*0100*/  UMOV UR4, URZ ;  /* 0x000000ff00047c82 */ /* 0x000fe20008000000 */
[----:B0-----:R-:W-:-:S09]  /*0110*/  UISETP.GE.AND UP0, UPT, UR6, 0x4, UPT ;  /* 0x000000040600788c */ /* 0x001fd2000bf06270 */
[----:B-1----:R-:W-:Y:S05]  /*0120*/  BRA.U !UP0, `(.L_x_0) ;  /* 0x0000001908487547 */ /* 0x002fea000b800000 */
[----:B------:R-:W-:Y:S02]  /*0130*/  UIADD3 UR8, UPT, UPT, UR6, -0x4, URZ ;  /* 0xfffffffc06087890 */ /* 0x000fe4000fffe0ff */
[----:B------:R-:W-:Y:S01]  /*0140*/  IMAD R0, R20, UR6, RZ ;  /* 0x0000000614007c24 */ /* 0x000fe2000f8e02ff */
[----:B------:R-:W-:Y:S01]  /*0150*/  CS2R R22, SRZ ;  /* 0x0000000000167805 */ /* 0x000fe2000001ff00 */
[----:B------:R-:W-:Y:S01]  /*0160*/  IMAD R2, R3, UR6, RZ ;  /* 0x0000000603027c24 */ /* 0x000fe2000f8e02ff */
[----:B------:R-:W-:Y:S02]  /*0170*/  UISETP.GE.U32.AND UP1, UPT, UR8, 0xc, UPT ;  /* 0x0000000c0800788c */ /* 0x000fe4000bf26070 */
[----:B------:R-:W-:Y:S01]  /*0180*/  ULEA.HI UR5, UR8, 0x1, URZ, 0x1e ;  /* 0x0000000108057891 */ /* 0x000fe2000f8ff0ff */
[----:B------:R-:W-:-:S03]  /*0190*/  UMOV UR4, URZ ;  /* 0x000000ff00047c82 */ /* 0x000fc60008000000 */
[----:B------:R-:W-:-:S03]  /*01a0*/  ULOP3.LUT UP0, UR9, UR5, 0x3, URZ, 0xc0, !UPT ;  /* 0x0000000305097892 */ /* 0x000fc6000f80c0ff */
[----:B------:R-:W-:Y:S09]  /*01b0*/  BRA.U !UP1, `(.L_x_1) ;  /* 0x0000000d09747547 */ /* 0x000ff2000b800000 */
[----:B------:R-:W0:Y:S01]  /*01c0*/  LDCU.64 UR6, c[0x0][0x380] ;  /* 0x00007000ff0677ac */ /* 0x000e220008000a00 */
[----:B------:R-:W-:Y:S01]  /*01d0*/  HFMA2 R22, -RZ, RZ, 0, 0 ;  /* 0x00000000ff167431 */ /* 0x000fe200000001ff */
[----:B------:R-:W-:Y:S01]  /*01e0*/  MOV R21, R0 ;  /* 0x0000000000157202 */ /* 0x000fe20000000f00 */
[----:B------:R-:W-:-:S04]  /*01f0*/  ULOP3.LUT UR5, UR5, 0x7ffffffc, URZ, 0xc0, !UPT ;  /* 0x7ffffffc05057892 */ /* 0x000fc8000f8ec0ff */
[----:B------:R-:W-:Y:S02]  /*0200*/  UIADD3 UR5, UPT, UPT, -UR5, URZ, URZ ;  /* 0x000000ff05057290 */ /* 0x000fe4000fffe1ff */
[----:B0-----:R-:W-:-:S04]  /*0210*/  UIADD3 UR4, UP1, UPT, UR6, 0x20, URZ ;  /* 0x0000002006047890 */ /* 0x001fc8000ff3e0ff */
[----:B------:R-:W-:Y:S02]  /*0220*/  UIADD3.X UR6, UPT, UPT, URZ, UR7, URZ, UP1, !UPT ;  /* 0x00000007ff067290 */ /* 0x000fe40008ffe4ff */
[----:B------:R-:W-:Y:S01]  /*0230*/  MOV R26, UR4 ;  /* 0x00000004001a7c02 */ /* 0x000fe20008000f00 */
[----:B------:R-:W-:-:S03]  /*0240*/  UMOV UR4, URZ ;  /* 0x000000ff00047c82 */ /* 0x000fc60008000000 */
[----:B------:R-:W-:-:S03]  /*0250*/  MOV R27, UR6 ;  /* 0x00000006001b7c02 */ /* 0x000fc60008000f00 */
[----:B------:R-:W-:-:S03]  /*0260*/  IMAD.WIDE.U32 R4, R2, 0x4, R26 ;  /* 0x0000000402047825 */ /* 0x000fc600078e001a */
[----:B------:R-:W-:Y:S02]  /*0270*/  MOV R24, R4 ;  /* 0x0000000400187202 */ /* 0x000fe40000000f00 */
[----:B------:R-:W-:-:S07]  /*0280*/  MOV R25, R5 ;  /* 0x0000000500197202 */ /* 0x000fce0000000f00 */
.L_x_2:
[----:B------:R-:W2:Y:S01]  /*0290*/  LDG.E.128 R12, desc[UR10][R24.64+-0x20] ;  /* 0xffffe00a180c7981 */ /* 0x000ea2000c1e1d00 */
[----:B------:R-:W-:-:S03]  /*02a0*/  IMAD.WIDE R30, R21, 0x4, R26 ;  /* 0x00000004151e7825 */ /* 0x000fc600078e021a */
[----:B------:R-:W3:Y:S04]  /*02b0*/  LDG.E.128 R8, desc[UR10][R24.64+-0x10] ;  /* 0xfffff00a18087981 */ /* 0x000ee8000c1e1d00 */
[----:B------:R-:W4:Y:S01]  /*02c0*/  LDG.E.128 R16, desc[UR10][R30.64+-0x20] ;  /* 0xffffe00a1e107981 */ /* 0x000f22000c1e1d00 */
[----:B--2---:R-:W-:Y:S02]  /*02d0*/  FSETP.GEU.AND P0, PT, |R12|, 1.175494350822287508e-38, PT ;  /* 0x008000000c00780b */ /* 0x004fe40003f0e200 */
[----:B------:R-:W-:Y:S02]  /*02e0*/  FSETP.GEU.AND P1, PT, |R13|, 1.175494350822287508e-38, PT ;  /* 0x008000000d00780b */ /* 0x000fe40003f2e200 */
[----:B------:R-:W-:-:S09]  /*02f0*/  FSETP.GEU.AND P2, PT, |R14|, 1.175494350822287508e-38, PT ;  /* 0x008000000e00780b */ /* 0x000fd20003f4e200 */
[----:B------:R-:W-:-:S04]  /*0300*/  @!P0 FMUL R12, R12, 16777216 ;  /* 0x4b8000000c0c8820 */ /* 0x000fc80000400000 */
[----:B------:R-:W0:Y:S01]  /*0310*/  MUFU.RCP R5, R12 ;  /* 0x0000000c00057308 */ /* 0x000e220000001000 */
[----:B------:R-:W-:Y:S01]  /*0320*/  @!P1 FMUL R13, R13, 16777216 ;  /* 0x4b8000000d0d9820 */ /* 0x000fe20000400000 */
[----:B------:R-:W-:Y:S01]  /*0330*/  @!P2 FMUL R14, R14, 16777216 ;  /* 0x4b8000000e0ea820 */ /* 0x000fe20000400000 */
[----:B----4-:R-:W-:-:S05]  /*0340*/  @!P0 FMUL R16, R16, 16777216 ;  /* 0x4b80000010108820 */ /* 0x010fca0000400000 */
[----:B------:R-:W1:Y:S01]  /*0350*/  MUFU.RCP R4, R13 ;  /* 0x0000000d00047308 */ /* 0x000e620000001000 */
[----:B------:R-:W-:-:S07]  /*0360*/  FSETP.GEU.AND P3, PT, |R15|, 1.175494350822287508e-38, PT ;  /* 0x008000000f00780b */ /* 0x000fce0003f6e200 */
[----:B------:R-:W2:Y:S01]  /*0370*/  MUFU.RCP R7, R14 ;  /* 0x0000000e00077308 */ /* 0x000ea20000001000 */
[----:B0-----:R-:W-:Y:S01]  /*0380*/  FMUL R16, R5, R16 ;  /* 0x0000001005107220 */ /* 0x001fe20000400000 */
[----:B------:R-:W-:Y:S01]  /*0390*/  @!P1 FMUL R17, R17, 16777216 ;  /* 0x4b80000011119820 */ /* 0x000fe20000400000 */
[----:B------:R-:W-:-:S03]  /*03a0*/  @!P2 FMUL R18, R18, 16777216 ;  /* 0x4b8000001212a820 */ /* 0x000fc60000400000 */
[----:B------:R-:W-:Y:S01]  /*03b0*/  FSETP.GEU.AND P0, PT, |R16|, 1.175494350822287508e-38, PT ;  /* 0x008000001000780b */ /* 0x000fe20003f0e200 */
[----:B-1----:R-:W-:Y:S01]  /*03c0*/  FMUL R17, R4, R17 ;  /* 0x0000001104117220 */ /* 0x002fe20000400000 */
[----:B------:R-:W-:Y:S01]  /*03d0*/  @!P3 FMUL R15, R15, 16777216 ;  /* 0x4b8000000f0fb820 */ /* 0x000fe20000400000 */
[----:B--2---:R-:W-:Y:S02]  /*03e0*/  FMUL R18, R7, R18 ;  /* 0x0000001207127220 */ /* 0x004fe40000400000 */
[----:B------:R-:W2:Y:S01]  /*03f0*/  LDG.E.128 R4, desc[UR10][R30.64+-0x10] ;  /* 0xfffff00a1e047981 */ /* 0x000ea2000c1e1d00 */
[----:B------:R-:W0:Y:S07]  /*0400*/  MUFU.RCP R32, R15 ;  /* 0x0000000f00207308 */ /* 0x000e2e0000001000 */
[----:B------:R-:W-:Y:S01]  /*0410*/  @!P0 FMUL R16, R16, 16777216 ;  /* 0x4b80000010108820 */ /* 0x000fe20000400000 */
[----:B------:R-:W-:-:S03]  /*0420*/  FSETP.GEU.AND P2, PT, |R18|, 1.175494350822287508e-38, PT ;  /* 0x008000001200780b */ /* 0x000fc60003f4e200 */
[----:B------:R-:W1:Y:S01]  /*0430*/  MUFU.LG2 R14, R16 ;  /* 0x00000010000e7308 */ /* 0x000e620000000c00 */
[----:B------:R-:W-:Y:S01]  /*0440*/  @!P3 FMUL R19, R19, 16777216 ;  /* 0x4b8000001313b820 */ /* 0x000fe20000400000 */
[----:B------:R-:W-:-:S08]  /*0450*/  FSETP.GEU.AND P1, PT, |R17|, 1.175494350822287508e-38, PT ;  /* 0x008000001100780b */ /* 0x000fd00003f2e200 */
[----:B------:R-:W-:Y:S01]  /*0460*/  @!P2 FMUL R18, R18, 16777216 ;  /* 0x4b8000001212a820 */ /* 0x000fe20000400000 */
[----:B0-----:R-:W-:-:S03]  /*0470*/  FMUL R32, R32, R19 ;  /* 0x0000001320207220 */ /* 0x001fc60000400000 */
[----:B------:R-:W0:Y:S01]  /*0480*/  MUFU.LG2 R12, R18 ;  /* 0x00000012000c7308 */ /* 0x000e220000000c00 */
[----:B-1----:R-:W-:Y:S01]  /*0490*/  @!P0 FADD R14, R14, -24 ;  /* 0xc1c000000e0e8421 */ /* 0x002fe20000000000 */
[----:B------:R-:W-:Y:S01]  /*04a0*/  FSETP.GEU.AND P0, PT, |R32|, 1.175494350822287508e-38, PT ;  /* 0x008000002000780b */ /* 0x000fe20003f0e200 */
[----:B------:R-:W-:-:S05]  /*04b0*/  @!P1 FMUL R17, R17, 16777216 ;  /* 0x4b80000011119820 */ /* 0x000fca0000400000 */
[----:B------:R1:W4:Y:S01]  /*04c0*/  MUFU.LG2 R13, R17 ;  /* 0x00000011000d7308 */ /* 0x0003220000000c00 */
[----:B0-----:R-:W-:-:S06]  /*04d0*/  @!P2 FADD R12, R12, -24 ;  /* 0xc1c000000c0ca421 */ /* 0x001fcc0000000000 */
[----:B------:R-:W-:Y:S01]  /*04e0*/  @!P0 FMUL R32, R32, 16777216 ;  /* 0x4b80000020208820 */ /* 0x000fe20000400000 */
[----:B-1----:R-:W5:Y:S01]  /*04f0*/  LDG.E.128 R16, desc[UR10][R24.64] ;  /* 0x0000000a18107981 */ /* 0x002f62000c1e1d00 */
[----:B------:R-:W-:Y:S02]  /*0500*/  FMUL R15, R12, 0.69314718246459960938 ;  /* 0x3f3172180c0f7820 */ /* 0x000fe40000400000 */
[----:B------:R-:W0:Y:S01]  /*0510*/  MUFU.LG2 R12, R32 ;  /* 0x00000020000c7308 */ /* 0x000e220000000c00 */
[----:B------:R-:W-:Y:S01]  /*0520*/  FMUL R14, R14, 0.69314718246459960938 ;  /* 0x3f3172180e0e7820 */ /* 0x000fe20000400000 */
[----:B----4-:R-:W-:-:S03]  /*0530*/  @!P1 FADD R13, R13, -24 ;  /* 0xc1c000000d0d9421 */ /* 0x010fc60000000000 */
[C---:B------:R-:W-:Y:S01]  /*0540*/  FADD R22, R14.reuse, R22 ;  /* 0x000000160e167221 */ /* 0x040fe20000000000 */
[----:B------:R-:W-:Y:S01]  /*0550*/  FFMA R14, R14, R14, R23 ;  /* 0x0000000e0e0e7223 */ /* 0x000fe20000000017 */
[----:B------:R-:W-:-:S04]  /*0560*/  FMUL R13, R13, 0.69314718246459960938 ;  /* 0x3f3172180d0d7820 */ /* 0x000fc80000400000 */
[----:B------:R-:W-:Y:S01]  /*0570*/  FFMA R14, R13, R13, R14 ;  /* 0x0000000d0d0e7223 */ /* 0x000fe2000000000e */
[----:B------:R-:W-:Y:S01]  /*0580*/  FADD R22, R22, R13 ;  /* 0x0000000d16167221 */ /* 0x000fe20000000000 */
[----:B0-----:R-:W-:Y:S02]  /*0590*/  @!P0 FADD R12, R12, -24 ;  /* 0xc1c000000c0c8421 */ /* 0x001fe40000000000 */
[----:B------:R-:W-:Y:S01]  /*05a0*/  FFMA R14, R15, R15, R14 ;  /* 0x0000000f0f0e7223 */ /* 0x000fe2000000000e */
[----:B------:R-:W-:Y:S01]  /*05b0*/  FADD R29, R22, R15 ;  /* 0x0000000f161d7221 */ /* 0x000fe20000000000 */
[----:B------:R-:W-:-:S04]  /*05c0*/  FMUL R13, R12, 0.69314718246459960938 ;  /* 0x3f3172180c0d7820 */ /* 0x000fc80000400000 */
[----:B------:R-:W-:Y:S01]  /*05d0*/  FADD R29, R29, R13 ;  /* 0x0000000d1d1d7221 */ /* 0x000fe20000000000 */
[----:B------:R-:W-:Y:S02]  /*05e0*/  FFMA R28, R13, R13, R14 ;  /* 0x0000000d0d1c7223 */ /* 0x000fe4000000000e */
[----:B------:R-:W4:Y:S01]  /*05f0*/  LDG.E.128 R12, desc[UR10][R30.64] ;  /* 0x0000000a1e0c7981 */ /* 0x000f22000c1e1d00 */
[----:B---3--:R-:W-:-:S13]  /*0600*/  FSETP.GEU.AND P0, PT, |R8|, 1.175494350822287508e-38, PT ;  /* 0x008000000800780b */ /* 0x008fda0003f0e200 */
[----:B------:R-:W-:-:S04]  /*0610*/  @!P0 FMUL R8, R8, 16777216 ;  /* 0x4b80000008088820 */ /* 0x000fc80000400000 */
[----:B------:R-:W0:Y:S01]  /*0620*/  MUFU.RCP R23, R8 ;  /* 0x0000000800177308 */ /* 0x000e220000001000 */
[----:B------:R-:W-:-:S13]  /*0630*/  FSETP.GEU.AND P1, PT, |R11|, 1.175494350822287508e-38, PT ;  /* 0x008000000b00780b */ /* 0x000fda0003f2e200 */
[----:B------:R-:W-:-:S04]  /*0640*/  @!P1 FMUL R11, R11, 16777216 ;  /* 0x4b8000000b0b9820 */ /* 0x000fc80000400000 */
[----:B------:R-:W-:Y:S01]  /*0650*/  MUFU.RCP R8, R11 ;  /* 0x0000000b00087308 */ /* 0x000fe20000001000 */
[----:B--2---:R-:W-:Y:S01]  /*0660*/  @!P0 FMUL R4, R4, 16777216 ;  /* 0x4b80000004048820 */ /* 0x004fe20000400000 */
[----:B------:R-:W-:-:S13]  /*0670*/  FSETP.GEU.AND P0, PT, |R9|, 1.175494350822287508e-38, PT ;  /* 0x008000000900780b */ /* 0x000fda0003f0e200 */
[----:B------:R-:W-:Y:S01]  /*0680*/  @!P0 FMUL R9, R9, 16777216 ;  /* 0x4b80000009098820 */ /* 0x000fe20000400000 */
[----:B------:R-:W-:Y:S01]  /*0690*/  @!P0 FMUL R5, R5, 16777216 ;  /* 0x4b80000005058820 */ /* 0x000fe20000400000 */
[----:B------:R-:W-:Y:S01]  /*06a0*/  FSETP.GEU.AND P0, PT, |R10|, 1.175494350822287508e-38, PT ;  /* 0x008000000a00780b */ /* 0x000fe20003f0e200 */
[----:B0-----:R-:W-:-:S12]  /*06b0*/  FMUL R4, R23, R4 ;  /* 0x0000000417047220 */ /* 0x001fd80000400000 */
[----:B------:R-:W-:Y:S01]  /*06c0*/  @!P0 FMUL R10, R10, 16777216 ;  /* 0x4b8000000a0a8820 */ /* 0x000fe20000400000 */
[----:B------:R-:W-:Y:S01]  /*06d0*/  @!P0 FMUL R6, R6, 16777216 ;  /* 0x4b80000006068820 */ /* 0x000fe20000400000 */
[----:B------:R-:W-:Y:S02]  /*06e0*/  FSETP.GEU.AND P0, PT, |R4|, 1.175494350822287508e-38, PT ;  /* 0x008000000400780b */ /* 0x000fe40003f0e200 */
[----:B------:R-:W0:Y:S08]  /*06f0*/  MUFU.RCP R23, R10 ;  /* 0x0000000a00177308 */ /* 0x000e300000001000 */
[----:B------:R-:W1:Y:S01]  /*0700*/  MUFU.RCP R22, R9 ;  /* 0x0000000900167308 */ /* 0x000e620000001000 */
[----:B-----5:R-:W-:-:S02]  /*0710*/  FSETP.GEU.AND P2, PT, |R16|, 1.175494350822287508e-38, PT ;  /* 0x008000001000780b */ /* 0x020fc40003f4e200 */
[----:B------:R-:W-:Y:S01]  /*0720*/  @!P0 FMUL R4, R4, 16777216 ;  /* 0x4b80000004048820 */ /* 0x000fe20000400000 */
[----:B0-----:R-:W-:-:S04]  /*0730*/  FMUL R23, R23, R6 ;  /* 0x0000000617177220 */ /* 0x001fc80000400000 */
[----:B------:R-:W0:Y:S06]  /*0740*/  MUFU.LG2 R6, R4 ;  /* 0x0000000400067308 */ /* 0x000e2c0000000c00 */
[----:B------:R-:W-:Y:S01]  /*0750*/  @!P2 FMUL R16, R16, 16777216 ;  /* 0x4b8000001010a820 */ /* 0x000fe20000400000 */
[----:B-1----:R-:W-:-:S03]  /*0760*/  FMUL R22, R22, R5 ;  /* 0x0000000516167220 */ /* 0x002fc60000400000 */
[----:B------:R1:W2:Y:S01]  /*0770*/  MUFU.RCP R5, R16 ;  /* 0x0000001000057308 */ /* 0x0002a20000001000 */
[----:B------:R-:W-:Y:S01]  /*0780*/  @!P1 FMUL R7, R7, 16777216 ;  /* 0x4b80000007079820 */ /* 0x000fe20000400000 */
[----:B0-----:R-:W-:-:S03]  /*0790*/  @!P0 FADD R6, R6, -24 ;  /* 0xc1c0000006068421 */ /* 0x001fc60000000000 */
[----:B-1----:R-:W-:Y:S01]  /*07a0*/  FMUL R16, R8, R7 ;  /* 0x0000000708107220 */ /* 0x002fe20000400000 */
[----:B----4-:R-:W-:Y:S01]  /*07b0*/  @!P2 FMUL R12, R12, 16777216 ;  /* 0x4b8000000c0ca820 */ /* 0x010fe20000400000 */
[----:B------:R-:W-:Y:S01]  /*07c0*/  FMUL R7, R6, 0.69314718246459960938 ;  /* 0x3f31721806077820 */ /* 0x000fe20000400000 */
[----:B------:R0:W3:Y:S03]  /*07d0*/  LDG.E.128 R8, desc[UR10][R30.64+0x10] ;  /* 0x0000100a1e087981 */ /* 0x0000e6000c1e1d00 */
[----:B------:R-:W-:Y:S01]  /*07e0*/  FADD R29, R29, R7 ;  /* 0x000000071d1d7221 */ /* 0x000fe20000000000 */
[----:B------:R-:W-:Y:S01]  /*07f0*/  FFMA R28, R7, R7, R28 ;  /* 0x00000007071c7223 */ /* 0x000fe2000000001c */
[----:B--2---:R-:W-:Y:S02]  /*0800*/  FMUL R12, R5, R12 ;  /* 0x0000000c050c7220 */ /* 0x004fe40000400000 */
[----:B------:R-:W2:Y:S01]  /*0810*/  LDG.E.128 R4, desc[UR10][R24.64+0x10] ;  /* 0x0000100a18047981 */ /* 0x000ea2000c1e1d00 */
[----:B------:R-:W-:-:S02]  /*0820*/  FSETP.GEU.AND P0, PT, |R17|, 1.175494350822287508e-38, PT ;  /* 0x008000001100780b */ /* 0x000fc40003f0e200 */
[----:B------:R-:W-:-:S11]  /*0830*/  FSETP.GEU.AND P3, PT, |R22|, 1.175494350822287508e-38, PT ;  /* 0x008000001600780b */ /* 0x000fd60003f6e200 */
[----:B------:R-:W-:Y:S01]  /*0840*/  @!P0 FMUL R17, R17, 16777216 ;  /* 0x4b80000011118820 */ /* 0x000fe20000400000 */
[----:B------:R-:W-:Y:S01]  /*0850*/  @!P0 FMUL R13, R13, 16777216 ;  /* 0x4b8000000d0d8820 */ /* 0x000fe20000400000 */
[----:B------:R-:W-:Y:S01]  /*0860*/  FSETP.GEU.AND P0, PT, |R18|, 1.175494350822287508e-38, PT ;  /* 0x008000001200780b */ /* 0x000fe20003f0e200 */
[----:B------:R-:W-:Y:S01]  /*0870*/  @!P3 FMUL R22, R22, 16777216 ;  /* 0x4b8000001616b820 */ /* 0x000fe20000400000 */
[----:B------:R-:W-:-:S11]  /*0880*/  FSETP.GEU.AND P5, PT, |R23|, 1.175494350822287508e-38, PT ;  /* 0x008000001700780b */ /* 0x000fd60003fae200 */
[----:B------:R-:W-:Y:S01]  /*0890*/  @!P0 FMUL R18, R18, 16777216 ;  /* 0x4b80000012128820 */ /* 0x000fe20000400000 */
[----:B------:R-:W-:Y:S01]  /*08a0*/  @!P0 FMUL R14, R14, 16777216 ;  /* 0x4b8000000e0e8820 */ /* 0x000fe20000400000 */
[----:B------:R-:W-:Y:S02]  /*08b0*/  FSETP.GEU.AND P0, PT, |R19|, 1.175494350822287508e-38, PT ;  /* 0x008000001300780b */ /* 0x000fe40003f0e200 */
[----:B------:R-:W-:Y:S01]  /*08c0*/  MUFU.RCP R33, R18 ;  /* 0x0000001200217308 */ /* 0x000fe20000001000 */
[----:B------:R-:W-:-:S07]  /*08d0*/  FSETP.GEU.AND P6, PT, |R16|, 1.175494350822287508e-38, PT ;  /* 0x008000001000780b */ /* 0x000fce0003fce200 */
[----:B------:R-:W1:Y:S03]  /*08e0*/  MUFU.LG2 R18, R22 ;  /* 0x0000001600127308 */ /* 0x000e660000000c00 */
[----:B------:R-:W-:Y:S01]  /*08f0*/  @!P0 FMUL R19, R19, 16777216 ;  /* 0x4b80000013138820 */ /* 0x000fe20000400000 */
[----:B------:R-:W-:-:S04]  /*0900*/  @!P0 FMUL R15, R15, 16777216 ;  /* 0x4b8000000f0f8820 */ /* 0x000fc80000400000 */
[----:B0-----:R-:W0:Y:S01]  /*0910*/  MUFU.RCP R30, R19 ;  /* 0x00000013001e7308 */ /* 0x001e220000001000 */
[----:B------:R-:W-:Y:S01]  /*0920*/  @!P5 FMUL R23, R23, 16777216 ;  /* 0x4b8000001717d820 */ /* 0x000fe20000400000 */
[----:B------:R-:W-:-:S06]  /*0930*/  @!P6 FMUL R16, R16, 16777216 ;  /* 0x4b8000001010e820 */ /* 0x000fcc0000400000 */
[----:B------:R-:W4:Y:S01]  /*0940*/  MUFU.RCP R32, R17 ;  /* 0x0000001100207308 */ /* 0x000f220000001000 */
[----:B-1----:R-:W-:Y:S01]  /*0950*/  @!P3 FADD R18, R18, -24 ;  /* 0xc1c000001212b421 */ /* 0x002fe20000000000 */
[----:B------:R-:W-:-:S06]  /*0960*/  FSETP.GEU.AND P3, PT, |R12|, 1.175494350822287508e-38, PT ;  /* 0x008000000c00780b */ /* 0x000fcc0003f6e200 */
[----:B------:R-:W1:Y:S01]  /*0970*/  MUFU.LG2 R23, R23 ;  /* 0x0000001700177308 */ /* 0x000e620000000c00 */
[----:B0-----:R-:W-:-:S07]  /*0980*/  FMUL R15, R30, R15 ;  /* 0x0000000f1e0f7220 */ /* 0x001fce0000400000 */
[----:B------:R-:W0:Y:S01]  /*0990*/  MUFU.LG2 R16, R16 ;  /* 0x0000001000107308 */ /* 0x000e220000000c00 */
[----:B----4-:R-:W-:Y:S01]  /*09a0*/  FMUL R13, R32, R13 ;  /* 0x0000000d200d7220 */ /* 0x010fe20000400000 */
[----:B------:R-:W-:Y:S01]  /*09b0*/  FMUL R14, R33, R14 ;  /* 0x0000000e210e7220 */ /* 0x000fe20000400000 */
[----:B------:R-:W-:Y:S01]  /*09c0*/  @!P3 FMUL R12, R12, 16777216 ;  /* 0x4b8000000c0cb820 */ /* 0x000fe20000400000 */
[----:B-1----:R-:W-:-:S03]  /*09d0*/  @!P5 FADD R23, R23, -24 ;  /* 0xc1c000001717d421 */ /* 0x002fc60000000000 */
[----:B------:R-:W-:Y:S02]  /*09e0*/  FSETP.GEU.AND P5, PT, |R14|, 1.175494350822287508e-38, PT ;  /* 0x008000000e00780b */ /* 0x000fe40003fae200 */
[----:B------:R-:W1:Y:S01]  /*09f0*/  MUFU.LG2 R12, R12 ;  /* 0x0000000c000c7308 */ /* 0x000e620000000c00 */
[----:B0-----:R-:W-:Y:S01]  /*0a00*/  @!P6 FADD R16, R16, -24 ;  /* 0xc1c000001010e421 */ /* 0x001fe20000000000 */
[----:B------:R-:W-:-:S09]  /*0a10*/  FSETP.GEU.AND P6, PT, |R15|, 1.175494350822287508e-38, PT ;  /* 0x008000000f00780b */ /* 0x000fd20003fce200 */
[----:B------:R-:W-:Y:S01]  /*0a20*/  @!P5 FMUL R14, R14, 16777216 ;  /* 0x4b8000000e0ed820 */ /* 0x000fe20000400000 */
[----:B-1----:R-:W-:-:S05]  /*0a30*/  @!P3 FADD R12, R12, -24 ;  /* 0xc1c000000c0cb421 */ /* 0x002fca0000000000 */
[----:B------:R-:W0:Y:S01]  /*0a40*/  MUFU.LG2 R14, R14 ;  /* 0x0000000e000e7308 */ /* 0x000e220000000c00 */
[----:B------:R-:W-:Y:S01]  /*0a50*/  @!P6 FMUL R15, R15, 16777216 ;  /* 0x4b8000000f0fe820 */ /* 0x000fe20000400000 */
[----:B------:R-:W-:-:S06]  /*0a60*/  FMUL R23, R23, 0.69314718246459960938 ;  /* 0x3f31721817177820 */ /* 0x000fcc0000400000 */
[----:B------:R-:W1:Y:S01]  /*0a70*/  MUFU.LG2 R15, R15 ;  /* 0x0000000f000f7308 */ /* 0x000e620000000c00 */
[----:B0-----:R-:W-:Y:S01]  /*0a80*/  @!P5 FADD R14, R14, -24 ;  /* 0xc1c000000e0ed421 */ /* 0x001fe20000000000 */
[----:B-1----:R-:W-:-:S04]  /*0a90*/  @!P6 FADD R15, R15, -24 ;  /* 0xc1c000000f0fe421 */ /* 0x002fc80000000000 */
[----:B------:R-:W-:Y:S01]  /*0aa0*/  FMUL R15, R15, 0.69314718246459960938 ;  /* 0x3f3172180f0f7820 */ /* 0x000fe20000400000 */
[----:B------:R-:W-:-:S04]  /*0ab0*/  UIADD3 UR5, UPT, UPT, UR5, 0x4, URZ ;  /* 0x0000000405057890 */ /* 0x000fc8000fffe0ff */
[----:B------:R-:W-:Y:S01]  /*0ac0*/  UISETP.NE.AND UP1, UPT, UR5, URZ, UPT ;  /* 0x000000ff0500728c */ /* 0x000fe2000bf25270 */
[----:B------:R-:W-:Y:S01]  /*0ad0*/  IADD3 R21, PT, PT, R21, 0x10, RZ ;  /* 0x0000001015157810 */ /* 0x000fe20007ffe0ff */
[----:B------:R-:W-:Y:S01]  /*0ae0*/  UIADD3 UR4, UPT, UPT, UR4, 0x10, URZ ;  /* 0x0000001004047890 */ /* 0x000fe2000fffe0ff */
[----:B--2---:R-:W-:Y:S02]  /*0af0*/  FSETP.GEU.AND P4, PT, |R4|, 1.175494350822287508e-38, PT ;  /* 0x008000000400780b */ /* 0x004fe40003f8e200 */
[----:B------:R-:W-:Y:S02]  /*0b00*/  FSETP.GEU.AND P0, PT, |R5|, 1.175494350822287508e-38, PT ;  /* 0x008000000500780b */ /* 0x000fe40003f0e200 */
[----:B------:R-:W-:Y:S02]  /*0b10*/  FSETP.GEU.AND P1, PT, |R6|, 1.175494350822287508e-38, PT ;  /* 0x008000000600780b */ /* 0x000fe40003f2e200 */
[----:B------:R-:W-:-:S07]  /*0b20*/  FSETP.GEU.AND P2, PT, |R7|, 1.175494350822287508e-38, PT ;  /* 0x008000000700780b */ /* 0x000fce0003f4e200 */
[----:B------:R-:W-:Y:S02]  /*0b30*/  @!P4 FMUL R4, R4, 16777216 ;  /* 0x4b8000000404c820 */ /* 0x000fe40000400000 */
[----:B------:R-:W-:Y:S02]  /*0b40*/  @!P0 FMUL R5, R5, 16777216 ;  /* 0x4b80000005058820 */ /* 0x000fe40000400000 */
[----:B------:R-:W0:Y:S01]  /*0b50*/  MUFU.RCP R17, R4 ;  /* 0x0000000400117308 */ /* 0x000e220000001000 */
[----:B------:R-:W-:Y:S01]  /*0b60*/  @!P1 FMUL R6, R6, 16777216 ;  /* 0x4b80000006069820 */ /* 0x000fe20000400000 */
[----:B------:R-:W-:Y:S01]  /*0b70*/  @!P2 FMUL R7, R7, 16777216 ;  /* 0x4b8000000707a820 */ /* 0x000fe20000400000 */
[----:B---3--:R-:W-:-:S05]  /*0b80*/  @!P4 FMUL R8, R8, 16777216 ;  /* 0x4b8000000808c820 */ /* 0x008fca0000400000 */
[----:B------:R-:W1:Y:S01]  /*0b90*/  MUFU.RCP R30, R5 ;  /* 0x00000005001e7308 */ /* 0x000e620000001000 */
[----:B------:R-:W-:-:S07]  /*0ba0*/  FSETP.GEU.AND P4, PT, |R13|, 1.175494350822287508e-38, PT ;  /* 0x008000000d00780b */ /* 0x000fce0003f8e200 */
[----:B------:R-:W2:Y:S01]  /*0bb0*/  MUFU.RCP R19, R6 ;  /* 0x0000000600137308 */ /* 0x000ea20000001000 */
[----:B0-----:R-:W-:Y:S01]  /*0bc0*/  FMUL R8, R17, R8 ;  /* 0x0000000811087220 */ /* 0x001fe20000400000 */
[----:B------:R-:W-:-:S06]  /*0bd0*/  @!P0 FMUL R9, R9, 16777216 ;  /* 0x4b80000009098820 */ /* 0x000fcc0000400000 */
[----:B------:R-:W0:Y:S01]  /*0be0*/  MUFU.RCP R4, R7 ;  /* 0x0000000700047308 */ /* 0x000e220000001000 */
[----:B-1----:R-:W-:Y:S01]  /*0bf0*/  FMUL R9, R30, R9 ;  /* 0x000000091e097220 */ /* 0x002fe20000400000 */
[----:B------:R-:W-:Y:S01]  /*0c00*/  @!P1 FMUL R10, R10, 16777216 ;  /* 0x4b8000000a0a9820 */ /* 0x000fe20000400000 */
[----:B------:R-:W-:Y:S01]  /*0c10*/  FSETP.GEU.AND P0, PT, |R8|, 1.175494350822287508e-38, PT ;  /* 0x008000000800780b */ /* 0x000fe20003f0e200 */
[----:B------:R-:W-:Y:S01]  /*0c20*/  @!P4 FMUL R13, R13, 16777216 ;  /* 0x4b8000000d0dc820 */ /* 0x000fe20000400000 */
[----:B------:R-:W-:Y:S01]  /*0c30*/  @!P2 FMUL R11, R11, 16777216 ;  /* 0x4b8000000b0ba820 */ /* 0x000fe20000400000 */
[----:B------:R-:W-:Y:S01]  /*0c40*/  FSETP.GEU.AND P1, PT, |R9|, 1.175494350822287508e-38, PT ;  /* 0x008000000900780b */ /* 0x000fe20003f2e200 */
[----:B--2---:R-:W-:-:S03]  /*0c50*/  FMUL R10, R19, R10 ;  /* 0x0000000a130a7220 */ /* 0x004fc60000400000 */
[----:B------:R-:W1:Y:S02]  /*0c60*/  MUFU.LG2 R13, R13 ;  /* 0x0000000d000d7308 */ /* 0x000e640000000c00 */
[----:B------:R-:W-:Y:S01]  /*0c70*/  FSETP.GEU.AND P2, PT, |R10|, 1.175494350822287508e-38, PT ;  /* 0x008000000a00780b */ /* 0x000fe20003f4e200 */
[----:B0-----:R-:W-:Y:S01]  /*0c80*/  FMUL R4, R4, R11 ;  /* 0x0000000b04047220 */ /* 0x001fe20000400000 */
[----:B------:R-:W-:Y:S02]  /*0c90*/  FMUL R5, R18, 0.69314718246459960938 ;  /* 0x3f31721812057820 */ /* 0x000fe40000400000 */
[----:B------:R-:W-:Y:S02]  /*0ca0*/  @!P0 FMUL R8, R8, 16777216 ;  /* 0x4b80000008088820 */ /* 0x000fe40000400000 */
[----:B------:R-:W-:Y:S01]  /*0cb0*/  FSETP.GEU.AND P3, PT, |R4|, 1.175494350822287508e-38, PT ;  /* 0x008000000400780b */ /* 0x000fe20003f6e200 */
[----:B------:R-:W-:Y:S01]  /*0cc0*/  FADD R29, R29, R5 ;  /* 0x000000051d1d7221 */ /* 0x000fe20000000000 */
[----:B------:R-:W-:Y:S01]  /*0cd0*/  FFMA R28, R5, R5, R28 ;  /* 0x00000005051c7223 */ /* 0x000fe2000000001c */
[----:B------:R-:W-:Y:S01]  /*0ce0*/  @!P1 FMUL R9, R9, 16777216 ;  /* 0x4b80000009099820 */ /* 0x000fe20000400000 */
[----:B------:R-:W0:Y:S01]  /*0cf0*/  MUFU.LG2 R8, R8 ;  /* 0x0000000800087308 */ /* 0x000e220000000c00 */
[----:B------:R-:W-:Y:S01]  /*0d00*/  FADD R29, R29, R23 ;  /* 0x000000171d1d7221 */ /* 0x000fe20000000000 */
[----:B------:R-:W-:Y:S01]  /*0d10*/  FMUL R5, R16, 0.69314718246459960938 ;  /* 0x3f31721810057820 */ /* 0x000fe20000400000 */
[----:B------:R-:W-:Y:S01]  /*0d20*/  FFMA R28, R23, R23, R28 ;  /* 0x00000017171c7223 */ /* 0x000fe2000000001c */
[----:B------:R-:W-:Y:S01]  /*0d30*/  @!P2 FMUL R10, R10, 16777216 ;  /* 0x4b8000000a0aa820 */ /* 0x000fe20000400000 */
[----:B-1----:R-:W-:Y:S01]  /*0d40*/  @!P4 FADD R13, R13, -24 ;  /* 0xc1c000000d0dc421 */ /* 0x002fe20000000000 */
[----:B------:R-:W-:Y:S01]  /*0d50*/  FMUL R7, R12, 0.69314718246459960938 ;  /* 0x3f3172180c077820 */ /* 0x000fe20000400000 */
[----:B------:R-:W-:Y:S01]  /*0d60*/  FADD R29, R29, R5 ;  /* 0x000000051d1d7221 */ /* 0x000fe20000000000 */
[----:B------:R-:W1:Y:S01]  /*0d70*/  MUFU.LG2 R9, R9 ;  /* 0x0000000900097308 */ /* 0x000e620000000c00 */
[----:B------:R-:W-:Y:S01]  /*0d80*/  FFMA R28, R5, R5, R28 ;  /* 0x00000005051c7223 */ /* 0x000fe2000000001c */
[----:B------:R-:W-:Y:S01]  /*0d90*/  @!P3 FMUL R4, R4, 16777216 ;  /* 0x4b8000000404b820 */ /* 0x000fe20000400000 */
[----:B------:R-:W-:Y:S01]  /*0da0*/  FMUL R13, R13, 0.69314718246459960938 ;  /* 0x3f3172180d0d7820 */ /* 0x000fe20000400000 */
[----:B------:R-:W-:Y:S01]  /*0db0*/  FADD R29, R29, R7 ;  /* 0x000000071d1d7221 */ /* 0x000fe20000000000 */
[----:B------:R-:W-:-:S03]  /*0dc0*/  FFMA R28, R7, R7, R28 ;  /* 0x00000007071c7223 */ /* 0x000fc6000000001c */
[----:B------:R-:W2:Y:S01]  /*0dd0*/  MUFU.LG2 R10, R10 ;  /* 0x0000000a000a7308 */ /* 0x000ea20000000c00 */
[----:B------:R-:W-:Y:S01]  /*0de0*/  FADD R29, R29, R13 ;  /* 0x0000000d1d1d7221 */ /* 0x000fe20000000000 */
[----:B------:R-:W-:Y:S01]  /*0df0*/  FMUL R5, R14, 0.69314718246459960938 ;  /* 0x3f3172180e057820 */ /* 0x000fe20000400000 */
[----:B------:R-:W-:-:S05]  /*0e00*/  FFMA R28, R13, R13, R28 ;  /* 0x0000000d0d1c7223 */ /* 0x000fca000000001c */
[----:B------:R-:W3:Y:S01]  /*0e10*/  MUFU.LG2 R4, R4 ;  /* 0x0000000400047308 */ /* 0x000ee20000000c00 */
[----:B0-----:R-:W-:Y:S01]  /*0e20*/  @!P0 FADD R8, R8, -24 ;  /* 0xc1c0000008088421 */ /* 0x001fe20000000000 */
[----:B------:R-:W-:Y:S01]  /*0e30*/  FADD R29, R29, R5 ;  /* 0x000000051d1d7221 */ /* 0x000fe20000000000 */
[----:B------:R-:W-:Y:S01]  /*0e40*/  FFMA R28, R5, R5, R28 ;  /* 0x00000005051c7223 */ /* 0x000fe2000000001c */
[----:B-1----:R-:W-:Y:S01]  /*0e50*/  @!P1 FADD R9, R9, -24 ;  /* 0xc1c0000009099421 */ /* 0x002fe20000000000 */
[----:B------:R-:W-:Y:S01]  /*0e60*/  FMUL R5, R8, 0.69314718246459960938 ;  /* 0x3f31721808057820 */ /* 0x000fe20000400000 */
[----:B------:R-:W-:Y:S01]  /*0e70*/  FADD R29, R29, R15 ;  /* 0x0000000f1d1d7221 */ /* 0x000fe20000000000 */
[----:B------:R-:W-:Y:S01]  /*0e80*/  FFMA R28, R15, R15, R28 ;  /* 0x0000000f0f1c7223 */ /* 0x000fe2000000001c */
[----:B------:R-:W-:Y:S01]  /*0e90*/  FMUL R9, R9, 0.69314718246459960938 ;  /* 0x3f31721809097820 */ /* 0x000fe20000400000 */
[----:B--2---:R-:W-:Y:S01]  /*0ea0*/  @!P2 FADD R10, R10, -24 ;  /* 0xc1c000000a0aa421 */ /* 0x004fe20000000000 */
[----:B------:R-:W-:Y:S01]  /*0eb0*/  FADD R29, R29, R5 ;  /* 0x000000051d1d7221 */ /* 0x000fe20000000000 */
[----:B------:R-:W-:-:S02]  /*0ec0*/  FFMA R28, R5, R5, R28 ;  /* 0x00000005051c7223 */ /* 0x000fc4000000001c */
[----:B------:R-:W-:Y:S01]  /*0ed0*/  FMUL R5, R10, 0.69314718246459960938 ;  /* 0x3f3172180a057820 */ /* 0x000fe20000400000 */
[----:B------:R-:W-:Y:S01]  /*0ee0*/  FADD R29, R29, R9 ;  /* 0x000000091d1d7221 */ /* 0x000fe20000000000 */
[----:B------:R-:W-:Y:S01]  /*0ef0*/  FFMA R28, R9, R9, R28 ;  /* 0x00000009091c7223 */ /* 0x000fe2000000001c */
[----:B---3--:R-:W-:Y:S02]  /*0f00*/  @!P3 FADD R4, R4, -24 ;  /* 0xc1c000000404b421 */ /* 0x008fe40000000000 */
[----:B------:R-:W-:Y:S01]  /*0f10*/  FADD R29, R29, R5 ;  /* 0x000000051d1d7221 */ /* 0x000fe20000000000 */
[----:B------:R-:W-:Y:S01]  /*0f20*/  IADD3 R24, P0, PT, R24, 0x40, RZ ;  /* 0x0000004018187810 */ /* 0x000fe20007f1e0ff */
[----:B------:R-:W-:Y:S01]  /*0f30*/  FFMA R28, R5, R5, R28 ;  /* 0x00000005051c7223 */ /* 0x000fe2000000001c */
[----:B------:R-:W-:Y:S02]  /*0f40*/  FMUL R23, R4, 0.69314718246459960938 ;  /* 0x3f31721804177820 */ /* 0x000fe40000400000 */
[----:B------:R-:W-:-:S02]  /*0f50*/  IADD3.X R25, PT, PT, RZ, R25, RZ, P0, !PT ;  /* 0x00000019ff197210 */ /* 0x000fc400007fe4ff */
[----:B------:R-:W-:Y:S01]  /*0f60*/  FADD R22, R29, R23 ;  /* 0x000000171d167221 */ /* 0x000fe20000000000 */
[----:B------:R-:W-:Y:S01]  /*0f70*/  FFMA R23, R23, R23, R28 ;  /* 0x0000001717177223 */ /* 0x000fe2000000001c */
[----:B------:R-:W-:Y:S06]  /*0f80*/  BRA.U UP1, `(.L_x_2) ;  /* 0xfffffff101c07547 */ /* 0x000fec000b83ffff */
.L_x_1:
[----:B------:R-:W-:Y:S05]  /*0f90*/  BRA.U !UP0, `(.L_x_0) ;  /* 0x0000000908ac7547 */ /* 0x000fea000b800000 */
[----:B------:R-:W-:Y:S02]  /*0fa0*/  UISETP.NE.AND UP1, UPT, UR9, 0x1, UPT ;  /* 0x000000010900788c */ /* 0x000fe4000bf25270 */
[----:B------:R-:W-:-:S07]  /*0fb0*/  ULOP3.LUT UP0, URZ, UR8, 0x4, URZ, 0xc0, !UPT ;  /* 0x0000000408ff7892 */ /* 0x000fce000f80c0ff */
[----:B------:R-:W-:Y:S05]  /*0fc0*/  BRA.U !UP1, `(.L_x_3) ;  /* 0x0000000509bc7547 */ /* 0x000fea000b800000 */
[----:B------:R-:W0:Y:S01]  /*0fd0*/  LDC.64 R12, c[0x0][0x380] ;  /* 0x0000e000ff0c7b82 */ /* 0x000e220000000a00 */
[C---:B------:R-:W-:Y:S01]  /*0fe0*/  IADD3 R5, PT, PT, R2.reuse, UR4, RZ ;  /* 0x0000000402057c10 */ /* 0x040fe2000fffe0ff */
[----:B------:R-:W1:Y:S01]  /*0ff0*/  LDCU.64 UR6, c[0x0][0x380] ;  /* 0x00007000ff0677ac */ /* 0x000e620008000a00 */
[----:B------:R-:W-:-:S03]  /*1000*/  IADD3 R9, P0, PT, R2, UR4, RZ ;  /* 0x0000000402097c10 */ /* 0x000fc6000ff1e0ff */
[----:B0-----:R-:W-:-:S06]  /*1010*/  IMAD.WIDE.U32 R4, R5, 0x4, R12 ;  /* 0x0000000405047825 */ /* 0x001fcc00078e000c */
[----:B------:R-:W2:Y:S01]  /*1020*/  LDG.E.128 R4, desc[UR10][R4.64] ;  /* 0x0000000a04047981 */ /* 0x000ea2000c1e1d00 */
[----:B------:R-:W-:Y:S02]  /*1030*/  IADD3.X R10, PT, PT, RZ, RZ, RZ, P0, !PT ;  /* 0x000000ffff0a7210 */ /* 0x000fe400007fe4ff */
[C---:B-1----:R-:W-:Y:S02]  /*1040*/  LEA R8, P0, R9.reuse, UR6, 0x2 ;  /* 0x0000000609087c11 */ /* 0x042fe4000f8010ff */
[----:B------:R-:W-:Y:S02]  /*1050*/  IADD3 R25, PT, PT, R0, UR4, RZ ;  /* 0x0000000400197c10 */ /* 0x000fe4000fffe0ff */
[----:B------:R-:W-:-:S03]  /*1060*/  LEA.HI.X R9, R9, UR7, R10, 0x2, P0 ;  /* 0x0000000709097c11 */ /* 0x000fc600080f140a */
[----:B------:R-:W-:-:S03]  /*1070*/  IMAD.WIDE R24, R25, 0x4, R12 ;  /* 0x0000000419187825 */ /* 0x000fc600078e020c */
[----:B------:R-:W3:Y:S04]  /*1080*/  LDG.E.128 R8, desc[UR10][R8.64+0x10] ;  /* 0x0000100a08087981 */ /* 0x000ee8000c1e1d00 */
[----:B------:R-:W4:Y:S04]  /*1090*/  LDG.E.128 R12, desc[UR10][R24.64] ;  /* 0x0000000a180c7981 */ /* 0x000f28000c1e1d00 */
[----:B------:R-:W5:Y:S01]  /*10a0*/  LDG.E.128 R16, desc[UR10][R24.64+0x10] ;  /* 0x0000100a18107981 */ /* 0x000f62000c1e1d00 */
[----:B------:R-:W-:Y:S01]  /*10b0*/  UIADD3 UR4, UPT, UPT, UR4, 0x8, URZ ;  /* 0x0000000804047890 */ /* 0x000fe2000fffe0ff */
[----:B--2---:R-:W-:-:S02]  /*10c0*/  FSETP.GEU.AND P2, PT, |R4|, 1.175494350822287508e-38, PT ;  /* 0x008000000400780b */ /* 0x004fc40003f4e200 */
[----:B------:R-:W-:Y:S02]  /*10d0*/  FSETP.GEU.AND P1, PT, |R5|, 1.175494350822287508e-38, PT ;  /* 0x008000000500780b */ /* 0x000fe40003f2e200 */
[----:B------:R-:W-:Y:S02]  /*10e0*/  FSETP.GEU.AND P0, PT, |R6|, 1.175494350822287508e-38, PT ;  /* 0x008000000600780b */ /* 0x000fe40003f0e200 */
[----:B------:R-:W-:-:S07]  /*10f0*/  FSETP.GEU.AND P4, PT, |R7|, 1.175494350822287508e-38, PT ;  /* 0x008000000700780b */ /* 0x000fce0003f8e200 */
[----:B------:R-:W-:Y:S01]  /*1100*/  @!P2 FMUL R4, R4, 16777216 ;  /* 0x4b8000000404a820 */ /* 0x000fe20000400000 */
[----:B---3--:R-:W-:Y:S01]  /*1110*/  FSETP.GEU.AND P6, PT, |R8|, 1.175494350822287508e-38, PT ;  /* 0x008000000800780b */ /* 0x008fe20003fce200 */
[----:B------:R-:W-:Y:S01]  /*1120*/  @!P1 FMUL R5, R5, 16777216 ;  /* 0x4b80000005059820 */ /* 0x000fe20000400000 */
[----:B------:R-:W-:Y:S01]  /*1130*/  FSETP.GEU.AND P5, PT, |R9|, 1.175494350822287508e-38, PT ;  /* 0x008000000900780b */ /* 0x000fe20003fae200 */
[----:B------:R-:W0:Y:S01]  /*1140*/  MUFU.RCP R27, R4 ;  /* 0x00000004001b7308 */ /* 0x000e220000001000 */
[----:B------:R-:W-:Y:S01]  /*1150*/  @!P0 FMUL R6, R6, 16777216 ;  /* 0x4b80000006068820 */ /* 0x000fe20000400000 */
[----:B----4-:R-:W-:Y:S01]  /*1160*/  @!P2 FMUL R12, R12, 16777216 ;  /* 0x4b8000000c0ca820 */ /* 0x010fe20000400000 */
[----:B------:R-:W-:Y:S01]  /*1170*/  FSETP.GEU.AND P3, PT, |R10|, 1.175494350822287508e-38, PT ;  /* 0x008000000a00780b */ /* 0x000fe20003f6e200 */
[----:B------:R-:W-:Y:S01]  /*1180*/  @!P4 FMUL R7, R7, 16777216 ;  /* 0x4b8000000707c820 */ /* 0x000fe20000400000 */
[----:B------:R-:W-:Y:S01]  /*1190*/  FSETP.GEU.AND P2, PT, |R11|, 1.175494350822287508e-38, PT ;  /* 0x008000000b00780b */ /* 0x000fe20003f4e200 */
[----:B------:R-:W-:Y:S01]  /*11a0*/  @!P1 FMUL R13, R13, 16777216 ;  /* 0x4b8000000d0d9820 */ /* 0x000fe20000400000 */
[----:B------:R-:W-:Y:S01]  /*11b0*/  @!P0 FMUL R14, R14, 16777216 ;  /* 0x4b8000000e0e8820 */ /* 0x000fe20000400000 */
[----:B------:R-:W1:Y:S01]  /*11c0*/  MUFU.RCP R26, R5 ;  /* 0x00000005001a7308 */ /* 0x000e620000001000 */
[----:B------:R-:W-:Y:S01]  /*11d0*/  @!P4 FMUL R15, R15, 16777216 ;  /* 0x4b8000000f0fc820 */ /* 0x000fe20000400000 */
[----:B------:R-:W-:Y:S01]  /*11e0*/  @!P6 FMUL R8, R8, 16777216 ;  /* 0x4b8000000808e820 */ /* 0x000fe20000400000 */
[----:B-----5:R-:W-:Y:S01]  /*11f0*/  @!P6 FMUL R16, R16, 16777216 ;  /* 0x4b8000001010e820 */ /* 0x020fe20000400000 */
[----:B------:R-:W-:Y:S01]  /*1200*/  @!P5 FMUL R9, R9, 16777216 ;  /* 0x4b8000000909d820 */ /* 0x000fe20000400000 */
[----:B------:R-:W-:-:S03]  /*1210*/  @!P5 FMUL R17, R17, 16777216 ;  /* 0x4b8000001111d820 */ /* 0x000fc60000400000 */
[----:B------:R1:W2:Y:S01]  /*1220*/  MUFU.RCP R25, R6 ;  /* 0x0000000600197308 */ /* 0x0002a20000001000 */
[----:B0-----:R-:W-:Y:S01]  /*1230*/  FMUL R12, R27, R12 ;  /* 0x0000000c1b0c7220 */ /* 0x001fe20000400000 */
[----:B------:R-:W-:Y:S01]  /*1240*/  @!P3 FMUL R10, R10, 16777216 ;  /* 0x4b8000000a0ab820 */ /* 0x000fe20000400000 */
[----:B------:R-:W-:Y:S01]  /*1250*/  @!P2 FMUL R11, R11, 16777216 ;  /* 0x4b8000000b0ba820 */ /* 0x000fe20000400000 */
[----:B------:R-:W-:Y:S01]  /*1260*/  @!P3 FMUL R18, R18, 16777216 ;  /* 0x4b8000001212b820 */ /* 0x000fe20000400000 */
[----:B------:R-:W-:Y:S01]  /*1270*/  @!P2 FMUL R19, R19, 16777216 ;  /* 0x4b8000001313a820 */ /* 0x000fe20000400000 */
[----:B------:R-:W-:Y:S02]  /*1280*/  FSETP.GEU.AND P1, PT, |R12|, 1.175494350822287508e-38, PT ;  /* 0x008000000c00780b */ /* 0x000fe40003f2e200 */
[----:B------:R-:W0:Y:S01]  /*1290*/  MUFU.RCP R24, R7 ;  /* 0x0000000700187308 */ /* 0x000e220000001000 */
[----:B-1----:R-:W-:-:S05]  /*12a0*/  FMUL R6, R26, R13 ;  /* 0x0000000d1a067220 */ /* 0x002fca0000400000 */
[----:B------:R-:W-:Y:S02]  /*12b0*/  FSETP.GEU.AND P0, PT, |R6|, 1.175494350822287508e-38, PT ;  /* 0x008000000600780b */ /* 0x000fe40003f0e200 */
[----:B------:R-:W1:Y:S01]  /*12c0*/  MUFU.RCP R21, R8 ;  /* 0x0000000800157308 */ /* 0x000e620000001000 */
[----:B--2---:R-:W-:Y:S02]  /*12d0*/  FMUL R14, R25, R14 ;  /* 0x0000000e190e7220 */ /* 0x004fe40000400000 */
[----:B------:R-:W-:-:S03]  /*12e0*/  @!P1 FMUL R12, R12, 16777216 ;  /* 0x4b8000000c0c9820 */ /* 0x000fc60000400000 */
[----:B------:R-:W-:Y:S02]  /*12f0*/  FSETP.GEU.AND P4, PT, |R14|, 1.175494350822287508e-38, PT ;  /* 0x008000000e00780b */ /* 0x000fe40003f8e200 */
[----:B------:R-:W2:Y:S01]  /*1300*/  MUFU.RCP R4, R9 ;  /* 0x0000000900047308 */ /* 0x000ea20000001000 */
[----:B0-----:R-:W-:Y:S02]  /*1310*/  FMUL R15, R24, R15 ;  /* 0x0000000f180f7220 */ /* 0x001fe40000400000 */
[----:B------:R-:W-:-:S03]  /*1320*/  @!P0 FMUL R6, R6, 16777216 ;  /* 0x4b80000006068820 */ /* 0x000fc60000400000 */
[----:B------:R-:W-:Y:S02]  /*1330*/  FSETP.GEU.AND P6, PT, |R15|, 1.175494350822287508e-38, PT ;  /* 0x008000000f00780b */ /* 0x000fe40003fce200 */
[----:B------:R-:W0:Y:S01]  /*1340*/  MUFU.RCP R5, R10 ;  /* 0x0000000a00057308 */ /* 0x000e220000001000 */
[----:B-1----:R-:W-:Y:S02]  /*1350*/  FMUL R16, R21, R16 ;  /* 0x0000001015107220 */ /* 0x002fe40000400000 */
[----:B------:R-:W-:-:S03]  /*1360*/  @!P4 FMUL R14, R14, 16777216 ;  /* 0x4b8000000e0ec820 */ /* 0x000fc60000400000 */
[----:B------:R-:W-:Y:S02]  /*1370*/  FSETP.GEU.AND P5, PT, |R16|, 1.175494350822287508e-38, PT ;  /* 0x008000001000780b */ /* 0x000fe40003fae200 */
[----:B------:R-:W1:Y:S01]  /*1380*/  MUFU.RCP R8, R11 ;  /* 0x0000000b00087308 */ /* 0x000e620000001000 */
[----:B--2---:R-:W-:Y:S02]  /*1390*/  FMUL R17, R4, R17 ;  /* 0x0000001104117220 */ /* 0x004fe40000400000 */
[----:B------:R-:W-:-:S03]  /*13a0*/  @!P6 FMUL R15, R15, 16777216 ;  /* 0x4b8000000f0fe820 */ /* 0x000fc60000400000 */
[----:B------:R-:W-:Y:S02]  /*13b0*/  FSETP.GEU.AND P3, PT, |R17|, 1.175494350822287508e-38, PT ;  /* 0x008000001100780b */ /* 0x000fe40003f6e200 */
[----:B------:R-:W2:Y:S01]  /*13c0*/  MUFU.LG2 R12, R12 ;  /* 0x0000000c000c7308 */ /* 0x000ea20000000c00 */
[----:B0-----:R-:W-:Y:S02]  /*13d0*/  FMUL R4, R5, R18 ;  /* 0x0000001205047220 */ /* 0x001fe40000400000 */
[----:B------:R-:W-:-:S03]  /*13e0*/  @!P5 FMUL R16, R16, 16777216 ;  /* 0x4b8000001010d820 */ /* 0x000fc60000400000 */
[----:B------:R-:W-:Y:S02]  /*13f0*/  FSETP.GEU.AND P2, PT, |R4|, 1.175494350822287508e-38, PT ;  /* 0x008000000400780b */ /* 0x000fe40003f4e200 */
[----:B------:R-:W0:Y:S01]  /*1400*/  MUFU.LG2 R6, R6 ;  /* 0x0000000600067308 */ /* 0x000e220000000c00 */
[----:B-1----:R-:W-:Y:S02]  /*1410*/  FMUL R8, R8, R19 ;  /* 0x0000001308087220 */ /* 0x002fe40000400000 */
[----:B------:R-:W-:-:S05]  /*1420*/  @!P3 FMUL R17, R17, 16777216 ;  /* 0x4b8000001111b820 */ /* 0x000fca0000400000 */
[----:B------:R-:W1:Y:S01]  /*1430*/  MUFU.LG2 R14, R14 ;  /* 0x0000000e000e7308 */ /* 0x000e620000000c00 */
[----:B--2---:R-:W-:Y:S01]  /*1440*/  @!P1 FADD R12, R12, -24 ;  /* 0xc1c000000c0c9421 */ /* 0x004fe20000000000 */
[----:B------:R-:W-:Y:S01]  /*1450*/  FSETP.GEU.AND P1, PT, |R8|, 1.175494350822287508e-38, PT ;  /* 0x008000000800780b */ /* 0x000fe20003f2e200 */
[----:B------:R-:W-:Y:S02]  /*1460*/  @!P2 FMUL R4, R4, 16777216 ;  /* 0x4b8000000404a820 */ /* 0x000fe40000400000 */
[----:B------:R-:W-:-:S03]  /*1470*/  FMUL R12, R12, 0.69314718246459960938 ;  /* 0x3f3172180c0c7820 */ /* 0x000fc60000400000 */
[----:B------:R-:W2:Y:S01]  /*1480*/  MUFU.LG2 R15, R15 ;  /* 0x0000000f000f7308 */ /* 0x000ea20000000c00 */
[----:B0-----:R-:W-:Y:S01]  /*1490*/  @!P0 FADD R6, R6, -24 ;  /* 0xc1c0000006068421 */ /* 0x001fe20000000000 */
[----:B------:R-:W-:Y:S01]  /*14a0*/  FADD R22, R22, R12 ;  /* 0x0000000c16167221 */ /* 0x000fe20000000000 */
[----:B------:R-:W-:Y:S02]  /*14b0*/  FFMA R12, R12, R12, R23 ;  /* 0x0000000c0c0c7223 */ /* 0x000fe40000000017 */
[----:B------:R-:W-:Y:S02]  /*14c0*/  FMUL R5, R6, 0.69314718246459960938 ;  /* 0x3f31721806057820 */ /* 0x000fe40000400000 */
[----:B------:R-:W-:Y:S01]  /*14d0*/  @!P1 FMUL R8, R8, 16777216 ;  /* 0x4b80000008089820 */ /* 0x000fe20000400000 */
[----:B------:R-:W0:Y:S01]  /*14e0*/  MUFU.LG2 R16, R16 ;  /* 0x0000001000107308 */ /* 0x000e220000000c00 */
[----:B-1----:R-:W-:Y:S01]  /*14f0*/  @!P4 FADD R14, R14, -24 ;  /* 0xc1c000000e0ec421 */ /* 0x002fe20000000000 */
[----:B------:R-:W-:Y:S01]  /*1500*/  FADD R22, R22, R5 ;  /* 0x0000000516167221 */ /* 0x000fe20000000000 */
[----:B------:R-:W-:-:S02]  /*1510*/  FFMA R12, R5, R5, R12 ;  /* 0x00000005050c7223 */ /* 0x000fc4000000000c */
[----:B------:R-:W-:-:S03]  /*1520*/  FMUL R7, R14, 0.69314718246459960938 ;  /* 0x3f3172180e077820 */ /* 0x000fc60000400000 */
[----:B------:R-:W1:Y:S01]  /*1530*/  MUFU.LG2 R17, R17 ;  /* 0x0000001100117308 */ /* 0x000e620000000c00 */
[----:B--2---:R-:W-:Y:S01]  /*1540*/  @!P6 FADD R15, R15, -24 ;  /* 0xc1c000000f0fe421 */ /* 0x004fe20000000000 */
[----:B------:R-:W-:Y:S01]  /*1550*/  FADD R22, R22, R7 ;  /* 0x0000000716167221 */ /* 0x000fe20000000000 */
[----:B------:R-:W-:Y:S02]  /*1560*/  FFMA R12, R7, R7, R12 ;  /* 0x00000007070c7223 */ /* 0x000fe4000000000c */
[----:B------:R-:W-:-:S03]  /*1570*/  FMUL R15, R15, 0.69314718246459960938 ;  /* 0x3f3172180f0f7820 */ /* 0x000fc60000400000 */
[----:B------:R-:W2:Y:S01]  /*1580*/  MUFU.LG2 R4, R4 ;  /* 0x0000000400047308 */ /* 0x000ea20000000c00 */
[----:B0-----:R-:W-:Y:S01]  /*1590*/  @!P5 FADD R16, R16, -24 ;  /* 0xc1c000001010d421 */ /* 0x001fe20000000000 */
[----:B------:R-:W-:Y:S01]  /*15a0*/  FADD R22, R22, R15 ;  /* 0x0000000f16167221 */ /* 0x000fe20000000000 */
[----:B------:R-:W-:Y:S02]  /*15b0*/  FFMA R12, R15, R15, R12 ;  /* 0x0000000f0f0c7223 */ /* 0x000fe4000000000c */
[----:B------:R-:W-:-:S03]  /*15c0*/  FMUL R5, R16, 0.69314718246459960938 ;  /* 0x3f31721810057820 */ /* 0x000fc60000400000 */
[----:B------:R-:W0:Y:S01]  /*15d0*/  MUFU.LG2 R8, R8 ;  /* 0x0000000800087308 */ /* 0x000e220000000c00 */
[----:B-1----:R-:W-:Y:S01]  /*15e0*/  @!P3 FADD R17, R17, -24 ;  /* 0xc1c000001111b421 */ /* 0x002fe20000000000 */
[----:B------:R-:W-:Y:S01]  /*15f0*/  FADD R22, R22, R5 ;  /* 0x0000000516167221 */ /* 0x000fe20000000000 */
[----:B------:R-:W-:Y:S02]  /*1600*/  FFMA R12, R5, R5, R12 ;  /* 0x00000005050c7223 */ /* 0x000fe4000000000c */
[----:B------:R-:W-:Y:S01]  /*1610*/  FMUL R17, R17, 0.69314718246459960938 ;  /* 0x3f31721811117820 */ /* 0x000fe20000400000 */
[----:B--2---:R-:W-:-:S03]  /*1620*/  @!P2 FADD R4, R4, -24 ;  /* 0xc1c000000404a421 */ /* 0x004fc60000000000 */
[----:B------:R-:W-:Y:S01]  /*1630*/  FADD R22, R22, R17 ;  /* 0x0000001116167221 */ /* 0x000fe20000000000 */
[----:B------:R-:W-:Y:S01]  /*1640*/  FFMA R12, R17, R17, R12 ;  /* 0x00000011110c7223 */ /* 0x000fe2000000000c */
[----:B------:R-:W-:Y:S01]  /*1650*/  FMUL R5, R4, 0.69314718246459960938 ;  /* 0x3f31721804057820 */ /* 0x000fe20000400000 */
[----:B0-----:R-:W-:-:S03]  /*1660*/  @!P1 FADD R8, R8, -24 ;  /* 0xc1c0000008089421 */ /* 0x001fc60000000000 */
[----:B------:R-:W-:Y:S01]  /*1670*/  FADD R22, R22, R5 ;  /* 0x0000000516167221 */ /* 0x000fe20000000000 */
[----:B------:R-:W-:Y:S01]  /*1680*/  FFMA R12, R5, R5, R12 ;  /* 0x00000005050c7223 */ /* 0x000fe2000000000c */
[----:B------:R-:W-:-:S04]  /*1690*/  FMUL R23, R8, 0.69314718246459960938 ;  /* 0x3f31721808177820 */ /* 0x000fc80000400000 */
[----:B------:R-:W-:Y:S01]  /*16a0*/  FADD R22, R22, R23 ;  /* 0x0000001716167221 */ /* 0x000fe20000000000 */
[----:B------:R-:W-:-:S07]  /*16b0*/  FFMA R23, R23, R23, R12 ;  /* 0x0000001717177223 */ /* 0x000fce000000000c */
.L_x_3:
[----:B------:R-:W-:Y:S05]  /*16c0*/  BRA.U UP0, `(.L_x_0) ;  /* 0x0000000100e07547 */ /* 0x000fea000b800000 */
[----:B------:R-:W0:Y:S01]  /*16d0*/  LDC.64 R8, c[0x0][0x380] ;  /* 0x0000e000ff087b82 */ /* 0x000e220000000a00 */
[----:B------:R-:W-:-:S05]  /*16e0*/  IADD3 R7, PT, PT, R2, UR4, RZ ;  /* 0x0000000402077c10 */ /* 0x000fca000fffe0ff */
[----:B0-----:R-:W-:-:S06]  /*16f0*/  IMAD.WIDE.U32 R6, R7, 0x4, R8 ;  /* 0x0000000407067825 */ /* 0x001fcc00078e0008 */
[----:B------:R-:W2:Y:S01]  /*1700*/  LDG.E.128 R4, desc[UR10][R6.64] ;  /* 0x0000000a06047981 */ /* 0x000ea2000c1e1d00 */
[----:B------:R-:W-:-:S05]  /*1710*/  IADD3 R11, PT, PT, R0, UR4, RZ ;  /* 0x00000004000b7c10 */ /* 0x000fca000fffe0ff */
[----:B------:R-:W-:-:S06]  /*1720*/  IMAD.WIDE R8, R11, 0x4, R8 ;  /* 0x000000040b087825 */ /* 0x000fcc00078e0208 */
[----:B------:R-:W3:Y:S01]  /*1730*/  LDG.E.128 R8, desc[UR10][R8.64] ;  /* 0x0000000a08087981 */ /* 0x000ee2000c1e1d00 */
[----:B------:R-:W-:Y:S01]  /*1740*/  UIADD3 UR4, UPT, UPT, UR4, 0x4, URZ ;  /* 0x0000000404047890 */ /* 0x000fe2000fffe0ff */
[----:B--2---:R-:W-:Y:S02]  /*1750*/  FSETP.GEU.AND P0, PT, |R4|, 1.175494350822287508e-38, PT ;  /* 0x008000000400780b */ /* 0x004fe40003f0e200 */
[----:B------:R-:W-:Y:S02]  /*1760*/  FSETP.GEU.AND P1, PT, |R5|, 1.175494350822287508e-38, PT ;  /* 0x008000000500780b */ /* 0x000fe40003f2e200 */
[----:B------:R-:W-:Y:S02]  /*1770*/  FSETP.GEU.AND P2, PT, |R6|, 1.175494350822287508e-38, PT ;  /* 0x008000000600780b */ /* 0x000fe40003f4e200 */
[----:B------:R-:W-:-:S07]  /*1780*/  FSETP.GEU.AND P3, PT, |R7|, 1.175494350822287508e-38, PT ;  /* 0x008000000700780b */ /* 0x000fce0003f6e200 */
[----:B------:R-:W-:Y:S01]  /*1790*/  @!P0 FMUL R4, R4, 16777216 ;  /* 0x4b80000004048820 */ /* 0x000fe20000400000 */
[----:B---3--:R-:W-:Y:S01]  /*17a0*/  @!P0 FMUL R8, R8, 16777216 ;  /* 0x4b80000008088820 */ /* 0x008fe20000400000 */
[----:B------:R-:W-:Y:S01]  /*17b0*/  @!P1 FMUL R5, R5, 16777216 ;  /* 0x4b80000005059820 */ /* 0x000fe20000400000 */
[----:B------:R-:W-:Y:S01]  /*17c0*/  @!P1 FMUL R9, R9, 16777216 ;  /* 0x4b80000009099820 */ /* 0x000fe20000400000 */
[----:B------:R-:W0:Y:S01]  /*17d0*/  MUFU.RCP R13, R4 ;  /* 0x00000004000d7308 */ /* 0x000e220000001000 */
[----:B------:R-:W-:Y:S01]  /*17e0*/  @!P2 FMUL R6, R6, 16777216 ;  /* 0x4b8000000606a820 */ /* 0x000fe20000400000 */
[----:B------:R-:W-:Y:S01]  /*17f0*/  @!P3 FMUL R7, R7, 16777216 ;  /* 0x4b8000000707b820 */ /* 0x000fe20000400000 */
[----:B------:R-:W-:Y:S01]  /*1800*/  @!P2 FMUL R10, R10, 16777216 ;  /* 0x4b8000000a0aa820 */ /* 0x000fe20000400000 */
[----:B------:R-:W-:-:S04]  /*1810*/  @!P3 FMUL R11, R11, 16777216 ;  /* 0x4b8000000b0bb820 */ /* 0x000fc80000400000 */
[----:B------:R-:W1:Y:S08]  /*1820*/  MUFU.RCP R0, R5 ;  /* 0x0000000500007308 */ /* 0x000e700000001000 */
[----:B------:R-:W2:Y:S01]  /*1830*/  MUFU.RCP R15, R6 ;  /* 0x00000006000f7308 */ /* 0x000ea20000001000 */
[----:B0-----:R-:W-:-:S05]  /*1840*/  FMUL R8, R13, R8 ;  /* 0x000000080d087220 */ /* 0x001fca0000400000 */
[----:B------:R-:W-:Y:S02]  /*1850*/  FSETP.GEU.AND P0, PT, |R8|, 1.175494350822287508e-38, PT ;  /* 0x008000000800780b */ /* 0x000fe40003f0e200 */
[----:B------:R-:W0:Y:S01]  /*1860*/  MUFU.RCP R2, R7 ;  /* 0x0000000700027308 */ /* 0x000e220000001000 */
[----:B-1----:R-:W-:-:S05]  /*1870*/  FMUL R9, R0, R9 ;  /* 0x0000000900097220 */ /* 0x002fca0000400000 */
[----:B------:R-:W-:Y:S01]  /*1880*/  FSETP.GEU.AND P1, PT, |R9|, 1.175494350822287508e-38, PT ;  /* 0x008000000900780b */ /* 0x000fe20003f2e200 */
[----:B--2---:R-:W-:-:S04]  /*1890*/  FMUL R10, R15, R10 ;  /* 0x0000000a0f0a7220 */ /* 0x004fc80000400000 */
[----:B------:R-:W-:Y:S01]  /*18a0*/  @!P0 FMUL R8, R8, 16777216 ;  /* 0x4b80000008088820 */ /* 0x000fe20000400000 */
[----:B------:R-:W-:-:S03]  /*18b0*/  FSETP.GEU.AND P2, PT, |R10|, 1.175494350822287508e-38, PT ;  /* 0x008000000a00780b */ /* 0x000fc60003f4e200 */
[----:B------:R-:W1:Y:S01]  /*18c0*/  MUFU.LG2 R0, R8 ;  /* 0x0000000800007308 */ /* 0x000e620000000c00 */
[----:B0-----:R-:W-:-:S03]  /*18d0*/  FMUL R11, R2, R11 ;  /* 0x0000000b020b7220 */ /* 0x001fc60000400000 */
[----:B------:R-:W-:Y:S02]  /*18e0*/  @!P1 FMUL R9, R9, 16777216 ;  /* 0x4b80000009099820 */ /* 0x000fe40000400000 */
[----:B------:R-:W-:Y:S02]  /*18f0*/  FSETP.GEU.AND P3, PT, |R11|, 1.175494350822287508e-38, PT ;  /* 0x008000000b00780b */ /* 0x000fe40003f6e200 */
[----:B------:R-:W0:Y:S02]  /*1900*/  MUFU.LG2 R2, R9 ;  /* 0x0000000900027308 */ /* 0x000e240000000c00 */
[----:B------:R-:W-:-:S06]  /*1910*/  @!P2 FMUL R10, R10, 16777216 ;  /* 0x4b8000000a0aa820 */ /* 0x000fcc0000400000 */
[----:B------:R-:W2:Y:S01]  /*1920*/  MUFU.LG2 R4, R10 ;  /* 0x0000000a00047308 */ /* 0x000ea20000000c00 */
[----:B-1----:R-:W-:Y:S02]  /*1930*/  @!P0 FADD R0, R0, -24 ;  /* 0xc1c0000000008421 */ /* 0x002fe40000000000 */
[----:B------:R-:W-:Y:S02]  /*1940*/  @!P3 FMUL R11, R11, 16777216 ;  /* 0x4b8000000b0bb820 */ /* 0x000fe40000400000 */
[----:B------:R-:W-:-:S03]  /*1950*/  FMUL R0, R0, 0.69314718246459960938 ;  /* 0x3f31721800007820 */ /* 0x000fc60000400000 */
[----:B------:R-:W1:Y:S01]  /*1960*/  MUFU.LG2 R6, R11 ;  /* 0x0000000b00067308 */ /* 0x000e620000000c00 */
[----:B0-----:R-:W-:Y:S01]  /*1970*/  @!P1 FADD R2, R2, -24 ;  /* 0xc1c0000002029421 */ /* 0x001fe20000000000 */
[----:B------:R-:W-:Y:S01]  /*1980*/  FADD R22, R22, R0 ;  /* 0x0000000016167221 */ /* 0x000fe20000000000 */
[----:B------:R-:W-:Y:S02]  /*1990*/  FFMA R0, R0, R0, R23 ;  /* 0x0000000000007223 */ /* 0x000fe40000000017 */
[----:B------:R-:W-:Y:S01]  /*19a0*/  FMUL R5, R2, 0.69314718246459960938 ;  /* 0x3f31721802057820 */ /* 0x000fe20000400000 */
[----:B--2---:R-:W-:-:S03]  /*19b0*/  @!P2 FADD R4, R4, -24 ;  /* 0xc1c000000404a421 */ /* 0x004fc60000000000 */
[----:B------:R-:W-:Y:S01]  /*19c0*/  FADD R22, R22, R5 ;  /* 0x0000000516167221 */ /* 0x000fe20000000000 */
[----:B------:R-:W-:Y:S01]  /*19d0*/  FFMA R0, R5, R5, R0 ;  /* 0x0000000505007223 */ /* 0x000fe20000000000 */
[----:B------:R-:W-:Y:S01]  /*19e0*/  FMUL R7, R4, 0.69314718246459960938 ;  /* 0x3f31721804077820 */ /* 0x000fe20000400000 */
[----:B-1----:R-:W-:-:S03]  /*19f0*/  @!P3 FADD R6, R6, -24 ;  /* 0xc1c000000606b421 */ /* 0x002fc60000000000 */
[----:B------:R-:W-:Y:S01]  /*1a00*/  FADD R22, R22, R7 ;  /* 0x0000000716167221 */ /* 0x000fe20000000000 */
[----:B------:R-:W-:Y:S01]  /*1a10*/  FFMA R0, R7, R7, R0 ;  /* 0x0000000707007223 */ /* 0x000fe20000000000 */
[----:B------:R-:W-:-:S04]  /*1a20*/  FMUL R23, R6, 0.69314718246459960938 ;  /* 0x3f31721806177820 */ /* 0x000fc80000400000 */
[----:B------:R-:W-:Y:S01]  /*1a30*/  FADD R22, R22, R23 ;  /* 0x0000001716167221 */ /* 0x000fe20000000000 */
[----:B------:R-:W-:-:S07]  /*1a40*/  FFMA R23, R23, R23, R0 ;  /* 0x0000001717177223 */ /* 0x000fce0000000000 */
.L_x_0:
[----:B------:R-:W0:Y:S02]  /*1a50*/  LDC R0, c[0x0][0x390] ;  /* 0x0000e400ff007b82 */ /* 0x000e240000000800 */
[----:B0-----:R-:W-:-:S13]  /*1a60*/  ISETP.LE.AND P0, PT, R0, UR4, PT ;  /* 0x0000000400007c0c */ /* 0x001fda000bf03270 */
[----:B------:R-:W-:Y:S05]  /*1a70*/  @P0 BRA `(.L_x_4) ;  /* 0x0000001000140947 */ /* 0x000fea0003800000 */
[C---:B------:R-:W-:Y:S02]  /*1a80*/  IADD3 R4, PT, PT, -R0.reuse, UR4, RZ ;  /* 0x0000000400047c10 */ /* 0x040fe4000fffe1ff */
[----:B------:R-:W-:Y:S02]  /*1a90*/  IADD3 R2, PT, PT, R0, -UR4, RZ ;  /* 0x8000000400027c10 */ /* 0x000fe4000fffe0ff */
[----:B------:R-:W-:Y:S02]  /*1aa0*/  ISETP.GT.U32.AND P1, PT, R4, -0x8, PT ;  /* 0xfffffff80400780c */ /* 0x000fe40003f24070 */
[----:B------:R-:W-:-:S04]  /*1ab0*/  LOP3.LUT R26, R2, 0x7, RZ, 0xc0, !PT ;  /* 0x00000007021a7812 */ /* 0x000fc800078ec0ff */
[----:B------:R-:W-:-:S07]  /*1ac0*/  ISETP.NE.AND P0, PT, R26, RZ, PT ;  /* 0x000000ff1a00720c */ /* 0x000fce0003f05270 */
[----:B------:R-:W-:Y:S06]  /*1ad0*/  @P1 BRA `(.L_x_5) ;  /* 0x0000000800041947 */ /* 0x000fec0003800000 */
[----:B------:R-:W0:Y:S01]  /*1ae0*/  LDCU.64 UR6, c[0x0][0x380] ;  /* 0x00007000ff0677ac */ /* 0x000e220008000a00 */
[----:B------:R-:W-:Y:S01]  /*1af0*/  LOP3.LUT R10, R2, 0xfffffff8, RZ, 0xc0, !PT ;  /* 0xfffffff8020a7812 */ /* 0x000fe200078ec0ff */
[-C--:B------:R-:W-:Y:S02]  /*1b00*/  IMAD R11, R20, R0.reuse, UR4 ;  /* 0x00000004140b7e24 */ /* 0x080fe4000f8e0200 */
[----:B------:R-:W-:Y:S01]  /*1b10*/  IMAD R13, R3, R0, UR4 ;  /* 0x00000004030d7e24 */ /* 0x000fe2000f8e0200 */
[----:B------:R-:W-:Y:S01]  /*1b20*/  IADD3 R10, PT, PT, -R10, RZ, RZ ;  /* 0x000000ff0a0a7210 */ /* 0x000fe20007ffe1ff */
[----:B0-----:R-:W-:-:S04]  /*1b30*/  UIADD3 UR5, UP0, UPT, UR6, 0x10, URZ ;  /* 0x0000001006057890 */ /* 0x001fc8000ff1e0ff */
[----:B------:R-:W-:Y:S02]  /*1b40*/  UIADD3.X UR6, UPT, UPT, URZ, UR7, URZ, UP0, !UPT ;  /* 0x00000007ff067290 */ /* 0x000fe400087fe4ff */
[----:B------:R-:W-:-:S04]  /*1b50*/  MOV R4, UR5 ;  /* 0x0000000500047c02 */ /* 0x000fc80008000f00 */
[----:B------:R-:W-:-:S07]  /*1b60*/  MOV R5, UR6 ;  /* 0x0000000600057c02 */ /* 0x000fce0008000f00 */
.L_x_6:
[----:B------:R-:W-:-:S05]  /*1b70*/  IMAD.WIDE R8, R13, 0x4, R4 ;  /* 0x000000040d087825 */ /* 0x000fca00078e0204 */
[----:B------:R-:W2:Y:S01]  /*1b80*/  LDG.E R21, desc[UR10][R8.64+-0x10] ;  /* 0xfffff00a08157981 */ /* 0x000ea2000c1e1900 */
[----:B------:R-:W-:-:S03]  /*1b90*/  IMAD.WIDE R6, R11, 0x4, R4 ;  /* 0x000000040b067825 */ /* 0x000fc600078e0204 */
[----:B------:R-:W3:Y:S04]  /*1ba0*/  LDG.E R25, desc[UR10][R8.64+-0x8] ;  /* 0xfffff80a08197981 */ /* 0x000ee8000c1e1900 */
[----:B------:R-:W4:Y:S04]  /*1bb0*/  LDG.E R14, desc[UR10][R6.64+-0x10] ;  /* 0xfffff00a060e7981 */ /* 0x000f28000c1e1900 */
[----:B------:R-:W5:Y:S04]  /*1bc0*/  LDG.E R24, desc[UR10][R6.64+-0x8] ;  /* 0xfffff80a06187981 */ /* 0x000f68000c1e1900 */
        /* <DEDUP_REMOVED lines=9> */
[----:B------:R-:W5:Y:S01]  /*1c60*/  LDG.E R9, desc[UR10][R6.64+0x8] ;  /* 0x0000080a06097981 */ /* 0x000f62000c1e1900 */
[----:B--2---:R-:W-:-:S13]  /*1c70*/  FSETP.GEU.AND P1, PT, |R21|, 1.175494350822287508e-38, PT ;  /* 0x008000001500780b */ /* 0x004fda0003f2e200 */
[----:B------:R-:W-:Y:S01]  /*1c80*/  @!P1 FMUL R21, R21, 16777216 ;  /* 0x4b80000015159820 */ /* 0x000fe20000400000 */
[----:B----4-:R-:W-:Y:S01]  /*1c90*/  @!P1 FMUL R14, R14, 16777216 ;  /* 0x4b8000000e0e9820 */ /* 0x010fe20000400000 */
[----:B---3--:R-:W-:-:S04]  /*1ca0*/  FSETP.GEU.AND P1, PT, |R25|, 1.175494350822287508e-38, PT ;  /* 0x008000001900780b */ /* 0x008fc80003f2e200 */
[----:B------:R-:W0:Y:S09]  /*1cb0*/  MUFU.RCP R21, R21 ;  /* 0x0000001500157308 */ /* 0x000e320000001000 */
[----:B------:R-:W-:-:S06]  /*1cc0*/  @!P1 FMUL R25, R25, 16777216 ;  /* 0x4b80000019199820 */ /* 0x000fcc0000400000 */
[----:B------:R-:W1:Y:S01]  /*1cd0*/  MUFU.RCP R25, R25 ;  /* 0x0000001900197308 */ /* 0x000e620000001000 */
[----:B0-----:R-:W-:Y:S02]  /*1ce0*/  FMUL R14, R21, R14 ;  /* 0x0000000e150e7220 */ /* 0x001fe40000400000 */
[----:B------:R-:W2:Y:S01]  /*1cf0*/  LDG.E R21, desc[UR10][R6.64] ;  /* 0x0000000a06157981 */ /* 0x000ea2000c1e1900 */
[----:B-----5:R-:W-:-:S04]  /*1d00*/  @!P1 FMUL R24, R24, 16777216 ;  /* 0x4b80000018189820 */ /* 0x020fc80000400000 */
[----:B-1----:R-:W-:Y:S02]  /*1d10*/  FMUL R24, R25, R24 ;  /* 0x0000001819187220 */ /* 0x002fe40000400000 */
[----:B------:R0:W3:Y:S01]  /*1d20*/  LDG.E R25, desc[UR10][R6.64+0xc] ;  /* 0x00000c0a06197981 */ /* 0x0000e2000c1e1900 */
[----:B------:R-:W-:Y:S02]  /*1d30*/  FSETP.GEU.AND P2, PT, |R28|, 1.175494350822287508e-38, PT ;  /* 0x008000001c00780b */ /* 0x000fe40003f4e200 */
[----:B------:R-:W-:-:S11]  /*1d40*/  FSETP.GEU.AND P3, PT, |R27|, 1.175494350822287508e-38, PT ;  /* 0x008000001b00780b */ /* 0x000fd60003f6e200 */
[----:B------:R-:W-:-:S06]  /*1d50*/  @!P2 FMUL R28, R28, 16777216 ;  /* 0x4b8000001c1ca820 */ /* 0x000fcc0000400000 */
[----:B------:R-:W1:Y:S01]  /*1d60*/  MUFU.RCP R28, R28 ;  /* 0x0000001c001c7308 */ /* 0x000e620000001000 */
[----:B------:R-:W-:Y:S02]  /*1d70*/  FSETP.GEU.AND P4, PT, |R12|, 1.175494350822287508e-38, PT ;  /* 0x008000000c00780b */ /* 0x000fe40003f8e200 */
[----:B------:R-:W-:Y:S02]  /*1d80*/  FSETP.GEU.AND P5, PT, |R15|, 1.175494350822287508e-38, PT ;  /* 0x008000000f00780b */ /* 0x000fe40003fae200 */
[----:B------:R-:W-:Y:S01]  /*1d90*/  FSETP.GEU.AND P6, PT, |R16|, 1.175494350822287508e-38, PT ;  /* 0x008000001000780b */ /* 0x000fe20003fce200 */
[----:B------:R-:W-:Y:S01]  /*1da0*/  @!P2 FMUL R19, R19, 16777216 ;  /* 0x4b8000001313a820 */ /* 0x000fe20000400000 */
[----:B------:R-:W-:Y:S01]  /*1db0*/  @!P3 FMUL R27, R27, 16777216 ;  /* 0x4b8000001b1bb820 */ /* 0x000fe20000400000 */
[----:B------:R-:W-:Y:S01]  /*1dc0*/  FSETP.GEU.AND P2, PT, |R14|, 1.175494350822287508e-38, PT ;  /* 0x008000000e00780b */ /* 0x000fe20003f4e200 */
[----:B------:R-:W-:Y:S01]  /*1dd0*/  @!P3 FMUL R18, R18, 16777216 ;  /* 0x4b8000001212b820 */ /* 0x000fe20000400000 */
[----:B------:R-:W-:-:S04]  /*1de0*/  FSETP.GEU.AND P1, PT, |R17|, 1.175494350822287508e-38, PT ;  /* 0x008000001100780b */ /* 0x000fc80003f2e200 */
[----:B------:R-:W-:Y:S01]  /*1df0*/  @!P4 FMUL R12, R12, 16777216 ;  /* 0x4b8000000c0cc820 */ /* 0x000fe20000400000 */
[----:B-1----:R-:W-:Y:S01]  /*1e00*/  FMUL R19, R28, R19 ;  /* 0x000000131c137220 */ /* 0x002fe20000400000 */
[----:B------:R-:W1:Y:S01]  /*1e10*/  MUFU.RCP R27, R27 ;  /* 0x0000001b001b7308 */ /* 0x000e620000001000 */
[----:B------:R-:W-:Y:S01]  /*1e20*/  @!P5 FMUL R15, R15, 16777216 ;  /* 0x4b8000000f0fd820 */ /* 0x000fe20000400000 */
[----:B------:R-:W-:Y:S02]  /*1e30*/  @!P6 FMUL R16, R16, 16777216 ;  /* 0x4b8000001010e820 */ /* 0x000fe40000400000 */
[----:B------:R-:W-:-:S04]  /*1e40*/  FSETP.GEU.AND P3, PT, |R19|, 1.175494350822287508e-38, PT ;  /* 0x008000001300780b */ /* 0x000fc80003f6e200 */
[----:B------:R-:W-:Y:S01]  /*1e50*/  MUFU.RCP R12, R12 ;  /* 0x0000000c000c7308 */ /* 0x000fe20000001000 */
[----:B------:R-:W-:Y:S01]  /*1e60*/  @!P2 FMUL R14, R14, 16777216 ;  /* 0x4b8000000e0ea820 */ /* 0x000fe20000400000 */
[----:B------:R-:W-:-:S06]  /*1e70*/  @!P1 FMUL R17, R17, 16777216 ;  /* 0x4b80000011119820 */ /* 0x000fcc0000400000 */
[----:B------:R-:W4:Y:S01]  /*1e80*/  MUFU.RCP R15, R15 ;  /* 0x0000000f000f7308 */ /* 0x000f220000001000 */
[----:B------:R-:W-:-:S07]  /*1e90*/  @!P3 FMUL R19, R19, 16777216 ;  /* 0x4b8000001313b820 */ /* 0x000fce0000400000 */
[----:B------:R-:W5:Y:S01]  /*1ea0*/  MUFU.RCP R16, R16 ;  /* 0x0000001000107308 */ /* 0x000f620000001000 */
[----:B-1----:R-:W-:-:S07]  /*1eb0*/  FMUL R18, R27, R18 ;  /* 0x000000121b127220 */ /* 0x002fce0000400000 */
[----:B------:R-:W1:Y:S01]  /*1ec0*/  MUFU.LG2 R14, R14 ;  /* 0x0000000e000e7308 */ /* 0x000e620000000c00 */
[----:B------:R-:W-:Y:S01]  /*1ed0*/  @!P5 FMUL R8, R8, 16777216 ;  /* 0x4b8000000808d820 */ /* 0x000fe20000400000 */
[----:B------:R-:W-:-:S06]  /*1ee0*/  FSETP.GEU.AND P5, PT, |R18|, 1.175494350822287508e-38, PT ;  /* 0x008000001200780b */ /* 0x000fcc0003fae200 */
[----:B0-----:R-:W-:Y:S01]  /*1ef0*/  MUFU.RCP R6, R17 ;  /* 0x0000001100067308 */ /* 0x001fe20000001000 */
[----:B------:R-:W-:Y:S01]  /*1f00*/  @!P6 FMUL R9, R9, 16777216 ;  /* 0x4b8000000909e820 */ /* 0x000fe20000400000 */
[----:B----4-:R-:W-:-:S06]  /*1f10*/  FMUL R15, R15, R8 ;  /* 0x000000080f0f7220 */ /* 0x010fcc0000400000 */
[----:B------:R-:W0:Y:S01]  /*1f20*/  MUFU.LG2 R19, R19 ;  /* 0x0000001300137308 */ /* 0x000e220000000c00 */
[----:B-----5:R-:W-:Y:S01]  /*1f30*/  FMUL R8, R16, R9 ;  /* 0x0000000910087220 */ /* 0x020fe20000400000 */
[----:B-1----:R-:W-:Y:S01]  /*1f40*/  @!P2 FADD R14, R14, -24 ;  /* 0xc1c000000e0ea421 */ /* 0x002fe20000000000 */
[----:B------:R-:W-:Y:S01]  /*1f50*/  FSETP.GEU.AND P2, PT, |R15|, 1.175494350822287508e-38, PT ;  /* 0x008000000f00780b */ /* 0x000fe20003f4e200 */
[----:B------:R-:W-:-:S06]  /*1f60*/  @!P5 FMUL R18, R18, 16777216 ;  /* 0x4b8000001212d820 */ /* 0x000fcc0000400000 */
[----:B------:R-:W1:Y:S01]  /*1f70*/  MUFU.LG2 R18, R18 ;  /* 0x0000001200127308 */ /* 0x000e620000000c00 */
[----:B0-----:R-:W-:-:S05]  /*1f80*/  @!P3 FADD R19, R19, -24 ;  /* 0xc1c000001313b421 */ /* 0x001fca0000000000 */
[----:B------:R-:W-:Y:S01]  /*1f90*/  @!P2 FMUL R15, R15, 16777216 ;  /* 0x4b8000000f0fa820 */ /* 0x000fe20000400000 */
[----:B------:R-:W-:Y:S01]  /*1fa0*/  FMUL R14, R14, 0.69314718246459960938 ;  /* 0x3f3172180e0e7820 */ /* 0x000fe20000400000 */
[----:B------:R-:W-:-:S03]  /*1fb0*/  FMUL R19, R19, 0.69314718246459960938 ;  /* 0x3f31721813137820 */ /* 0x000fc60000400000 */
[C---:B------:R-:W-:Y:S01]  /*1fc0*/  FADD R22, R14.reuse, R22 ;  /* 0x000000160e167221 */ /* 0x040fe20000000000 */
[----:B------:R-:W-:-:S03]  /*1fd0*/  FFMA R14, R14, R14, R23 ;  /* 0x0000000e0e0e7223 */ /* 0x000fc60000000017 */
[----:B------:R-:W-:Y:S01]  /*1fe0*/  FADD R22, R22, R19 ;  /* 0x0000001316167221 */ /* 0x000fe20000000000 */
[----:B-1----:R-:W-:Y:S01]  /*1ff0*/  @!P5 FADD R18, R18, -24 ;  /* 0xc1c000001212d421 */ /* 0x002fe20000000000 */
[----:B------:R-:W-:Y:S01]  /*2000*/  FFMA R14, R19, R19, R14 ;  /* 0x00000013130e7223 */ /* 0x000fe2000000000e */
[----:B------:R-:W-:Y:S01]  /*2010*/  IADD3 R10, PT, PT, R10, 0x8, RZ ;  /* 0x000000080a0a7810 */ /* 0x000fe20007ffe0ff */
[----:B------:R-:W-:Y:S01]  /*2020*/  UIADD3 UR4, UPT, UPT, UR4, 0x8, URZ ;  /* 0x0000000804047890 */ /* 0x000fe2000fffe0ff */
[----:B------:R-:W-:Y:S02]  /*2030*/  IADD3 R11, PT, PT, R11, 0x8, RZ ;  /* 0x000000080b0b7810 */ /* 0x000fe40007ffe0ff */
[----:B------:R-:W-:Y:S01]  /*2040*/  IADD3 R13, PT, PT, R13, 0x8, RZ ;  /* 0x000000080d0d7810 */ /* 0x000fe20007ffe0ff */
[----:B--2---:R-:W-:Y:S01]  /*2050*/  @!P4 FMUL R21, R21, 16777216 ;  /* 0x4b8000001515c820 */ /* 0x004fe20000400000 */
[----:B------:R-:W-:-:S03]  /*2060*/  FSETP.GEU.AND P4, PT, |R24|, 1.175494350822287508e-38, PT ;  /* 0x008000001800780b */ /* 0x000fc60003f8e200 */
[----:B------:R-:W-:-:S05]  /*2070*/  FMUL R7, R12, R21 ;  /* 0x000000150c077220 */ /* 0x000fca0000400000 */
[----:B------:R-:W-:Y:S01]  /*2080*/  FSETP.GEU.AND P6, PT, |R7|, 1.175494350822287508e-38, PT ;  /* 0x008000000700780b */ /* 0x000fe20003fce200 */
[----:B---3--:R-:W-:-:S04]  /*2090*/  @!P1 FMUL R25, R25, 16777216 ;  /* 0x4b80000019199820 */ /* 0x008fc80000400000 */
[----:B------:R-:W-:Y:S01]  /*20a0*/  @!P4 FMUL R24, R24, 16777216 ;  /* 0x4b8000001818c820 */ /* 0x000fe20000400000 */
[----:B------:R-:W-:Y:S01]  /*20b0*/  FSETP.GEU.AND P1, PT, |R8|, 1.175494350822287508e-38, PT ;  /* 0x008000000800780b */ /* 0x000fe20003f2e200 */
[----:B------:R-:W-:-:S04]  /*20c0*/  FMUL R25, R6, R25 ;  /* 0x0000001906197220 */ /* 0x000fc80000400000 */
[----:B------:R-:W0:Y:S02]  /*20d0*/  MUFU.LG2 R24, R24 ;  /* 0x0000001800187308 */ /* 0x000e240000000c00 */
[----:B------:R-:W-:Y:S01]  /*20e0*/  @!P6 FMUL R7, R7, 16777216 ;  /* 0x4b8000000707e820 */ /* 0x000fe20000400000 */
[----:B------:R-:W-:-:S05]  /*20f0*/  FSETP.GEU.AND P3, PT, |R25|, 1.175494350822287508e-38, PT ;  /* 0x008000001900780b */ /* 0x000fca0003f6e200 */
[----:B------:R-:W-:Y:S01]  /*2100*/  @!P1 FMUL R8, R8, 16777216 ;  /* 0x4b80000008089820 */ /* 0x000fe20000400000 */
[----:B------:R-:W1:Y:S07]  /*2110*/  MUFU.LG2 R7, R7 ;  /* 0x0000000700077308 */ /* 0x000e6e0000000c00 */
[----:B------:R-:W-:Y:S01]  /*2120*/  @!P3 FMUL R25, R25, 16777216 ;  /* 0x4b8000001919b820 */ /* 0x000fe20000400000 */
[----:B------:R2:W3:Y:S01]  /*2130*/  MUFU.LG2 R6, R15 ;  /* 0x0000000f00067308 */ /* 0x0004e20000000c00 */
[----:B0-----:R-:W-:-:S07]  /*2140*/  @!P4 FADD R24, R24, -24 ;  /* 0xc1c000001818c421 */ /* 0x001fce0000000000 */
[----:B------:R-:W0:Y:S01]  /*2150*/  MUFU.LG2 R8, R8 ;  /* 0x0000000800087308 */ /* 0x000e220000000c00 */
[----:B------:R-:W-:Y:S01]  /*2160*/  FMUL R9, R24, 0.69314718246459960938 ;  /* 0x3f31721818097820 */ /* 0x000fe20000400000 */
[----:B-1----:R-:W-:Y:S01]  /*2170*/  @!P6 FADD R7, R7, -24 ;  /* 0xc1c000000707e421 */ /* 0x002fe20000000000 */
[----:B--2---:R-:W-:-:S05]  /*2180*/  FMUL R15, R18, 0.69314718246459960938 ;  /* 0x3f317218120f7820 */ /* 0x004fca0000400000 */
[----:B------:R-:W1:Y:S01]  /*2190*/  MUFU.LG2 R25, R25 ;  /* 0x0000001900197308 */ /* 0x000e620000000c00 */
[----:B------:R-:W-:Y:S01]  /*21a0*/  FADD R22, R22, R9 ;  /* 0x0000000916167221 */ /* 0x000fe20000000000 */
[----:B------:R-:W-:Y:S01]  /*21b0*/  FFMA R14, R9, R9, R14 ;  /* 0x00000009090e7223 */ /* 0x000fe2000000000e */
[----:B---3--:R-:W-:Y:S01]  /*21c0*/  @!P2 FADD R6, R6, -24 ;  /* 0xc1c000000606a421 */ /* 0x008fe20000000000 */
[----:B------:R-:W-:Y:S01]  /*21d0*/  FMUL R7, R7, 0.69314718246459960938 ;  /* 0x3f31721807077820 */ /* 0x000fe20000400000 */
[----:B------:R-:W-:Y:S01]  /*21e0*/  FADD R22, R22, R15 ;  /* 0x0000000f16167221 */ /* 0x000fe20000000000 */
[----:B------:R-:W-:Y:S01]  /*21f0*/  FFMA R14, R15, R15, R14 ;  /* 0x0000000f0f0e7223 */ /* 0x000fe2000000000e */
[----:B0-----:R-:W-:Y:S01]  /*2200*/  @!P1 FADD R8, R8, -24 ;  /* 0xc1c0000008089421 */ /* 0x001fe20000000000 */
[----:B------:R-:W-:Y:S01]  /*2210*/  ISETP.NE.AND P1, PT, R10, RZ, PT ;  /* 0x000000ff0a00720c */ /* 0x000fe20003f25270 */
[----:B------:R-:W-:Y:S01]  /*2220*/  FMUL R9, R6, 0.69314718246459960938 ;  /* 0x3f31721806097820 */ /* 0x000fe20000400000 */
[----:B------:R-:W-:Y:S01]  /*2230*/  FADD R22, R22, R7 ;  /* 0x0000000716167221 */ /* 0x000fe20000000000 */
[----:B------:R-:W-:Y:S01]  /*2240*/  FFMA R14, R7, R7, R14 ;  /* 0x00000007070e7223 */ /* 0x000fe2000000000e */
[----:B------:R-:W-:-:S02]  /*2250*/  FMUL R7, R8, 0.69314718246459960938 ;  /* 0x3f31721808077820 */ /* 0x000fc40000400000 */
[----:B------:R-:W-:Y:S01]  /*2260*/  FADD R22, R22, R9 ;  /* 0x0000000916167221 */ /* 0x000fe20000000000 */
[----:B-1----:R-:W-:Y:S01]  /*2270*/  @!P3 FADD R25, R25, -24 ;  /* 0xc1c000001919b421 */ /* 0x002fe20000000000 */
[----:B------:R-:W-:Y:S02]  /*2280*/  FFMA R14, R9, R9, R14 ;  /* 0x00000009090e7223 */ /* 0x000fe4000000000e */
[----:B------:R-:W-:Y:S01]  /*2290*/  FADD R22, R22, R7 ;  /* 0x0000000716167221 */ /* 0x000fe20000000000 */
[----:B------:R-:W-:Y:S01]  /*22a0*/  FMUL R23, R25, 0.69314718246459960938 ;  /* 0x3f31721819177820 */ /* 0x000fe20000400000 */
[----:B------:R-:W-:-:S03]  /*22b0*/  FFMA R14, R7, R7, R14 ;  /* 0x00000007070e7223 */ /* 0x000fc6000000000e */
[----:B------:R-:W-:Y:S01]  /*22c0*/  FADD R22, R22, R23 ;  /* 0x0000001716167221 */ /* 0x000fe20000000000 */
[----:B------:R-:W-:Y:S01]  /*22d0*/  FFMA R23, R23, R23, R14 ;  /* 0x0000001717177223 */ /* 0x000fe2000000000e */
[----:B------:R-:W-:Y:S06]  /*22e0*/  @P1 BRA `(.L_x_6) ;  /* 0xfffffff800201947 */ /* 0x000fec000383ffff */
.L_x_5:
[----:B------:R-:W-:Y:S05]  /*22f0*/  @!P0 BRA `(.L_x_4) ;  /* 0x0000000400f48947 */ /* 0x000fea0003800000 */
[----:B------:R-:W-:Y:S02]  /*2300*/  ISETP.GE.U32.AND P1, PT, R26, 0x4, PT ;  /* 0x000000041a00780c */ /* 0x000fe40003f26070 */
[----:B------:R-:W-:-:S04]  /*2310*/  LOP3.LUT R12, R2, 0x3, RZ, 0xc0, !PT ;  /* 0x00000003020c7812 */ /* 0x000fc800078ec0ff */
[----:B------:R-:W-:-:S07]  /*2320*/  ISETP.NE.AND P0, PT, R12, RZ, PT ;  /* 0x000000ff0c00720c */ /* 0x000fce0003f05270 */
[----:B------:R-:W-:Y:S06]  /*2330*/  @!P1 BRA `(.L_x_7) ;  /* 0x0000000000f89947 */ /* 0x000fec0003800000 */
[----:B------:R-:W0:Y:S01]  /*2340*/  LDC.64 R4, c[0x0][0x380] ;  /* 0x0000e000ff047b82 */ /* 0x000e220000000a00 */
[----:B------:R-:W-:-:S04]  /*2350*/  IMAD R7, R3, R0, UR4 ;  /* 0x0000000403077e24 */ /* 0x000fc8000f8e0200 */
[----:B0-----:R-:W-:-:S05]  /*2360*/  IMAD.WIDE R6, R7, 0x4, R4 ;  /* 0x0000000407067825 */ /* 0x001fca00078e0204 */
[----:B------:R-:W2:Y:S04]  /*2370*/  LDG.E R9, desc[UR10][R6.64] ;  /* 0x0000000a06097981 */ /* 0x000ea8000c1e1900 */
[----:B------:R-:W3:Y:S04]  /*2380*/  LDG.E R11, desc[UR10][R6.64+0x4] ;  /* 0x0000040a060b7981 */ /* 0x000ee8000c1e1900 */
[----:B------:R-:W4:Y:S04]  /*2390*/  LDG.E R14, desc[UR10][R6.64+0x8] ;  /* 0x0000080a060e7981 */ /* 0x000f28000c1e1900 */
[----:B------:R-:W5:Y:S01]  /*23a0*/  LDG.E R16, desc[UR10][R6.64+0xc] ;  /* 0x00000c0a06107981 */ /* 0x000f62000c1e1900 */
[----:B------:R-:W-:-:S04]  /*23b0*/  IMAD R13, R20, R0, UR4 ;  /* 0x00000004140d7e24 */ /* 0x000fc8000f8e0200 */
[----:B------:R-:W-:-:S05]  /*23c0*/  IMAD.WIDE R4, R13, 0x4, R4 ;  /* 0x000000040d047825 */ /* 0x000fca00078e0204 */
[----:B------:R-:W5:Y:S04]  /*23d0*/  LDG.E R8, desc[UR10][R4.64] ;  /* 0x0000000a04087981 */ /* 0x000f68000c1e1900 */
[----:B------:R-:W5:Y:S04]  /*23e0*/  LDG.E R10, desc[UR10][R4.64+0x4] ;  /* 0x0000040a040a7981 */ /* 0x000f68000c1e1900 */
[----:B------:R-:W5:Y:S04]  /*23f0*/  LDG.E R13, desc[UR10][R4.64+0x8] ;  /* 0x0000080a040d7981 */ /* 0x000f68000c1e1900 */
[----:B------:R-:W5:Y:S01]  /*2400*/  LDG.E R15, desc[UR10][R4.64+0xc] ;  /* 0x00000c0a040f7981 */ /* 0x000f62000c1e1900 */
[----:B------:R-:W-:Y:S01]  /*2410*/  UIADD3 UR4, UPT, UPT, UR4, 0x4, URZ ;  /* 0x0000000404047890 */ /* 0x000fe2000fffe0ff */
[----:B--2---:R-:W-:-:S02]  /*2420*/  FSETP.GEU.AND P1, PT, |R9|, 1.175494350822287508e-38, PT ;  /* 0x008000000900780b */ /* 0x004fc40003f2e200 */
[----:B---3--:R-:W-:Y:S02]  /*2430*/  FSETP.GEU.AND P2, PT, |R11|, 1.175494350822287508e-38, PT ;  /* 0x008000000b00780b */ /* 0x008fe40003f4e200 */
[----:B----4-:R-:W-:Y:S02]  /*2440*/  FSETP.GEU.AND P3, PT, |R14|, 1.175494350822287508e-38, PT ;  /* 0x008000000e00780b */ /* 0x010fe40003f6e200 */
[----:B-----5:R-:W-:-:S07]  /*2450*/  FSETP.GEU.AND P4, PT, |R16|, 1.175494350822287508e-38, PT ;  /* 0x008000001000780b */ /* 0x020fce0003f8e200 */
[----:B------:R-:W-:Y:S02]  /*2460*/  @!P1 FMUL R9, R9, 16777216 ;  /* 0x4b80000009099820 */ /* 0x000fe40000400000 */
[----:B------:R-:W-:-:S04]  /*2470*/  @!P2 FMUL R11, R11, 16777216 ;  /* 0x4b8000000b0ba820 */ /* 0x000fc80000400000 */
[----:B------:R-:W0:Y:S01]  /*2480*/  MUFU.RCP R9, R9 ;  /* 0x0000000900097308 */ /* 0x000e220000001000 */
[----:B------:R-:W-:Y:S01]  /*2490*/  @!P3 FMUL R14, R14, 16777216 ;  /* 0x4b8000000e0eb820 */ /* 0x000fe20000400000 */
[----:B------:R-:W-:Y:S01]  /*24a0*/  @!P1 FMUL R8, R8, 16777216 ;  /* 0x4b80000008089820 */ /* 0x000fe20000400000 */
[----:B------:R-:W-:Y:S01]  /*24b0*/  @!P4 FMUL R16, R16, 16777216 ;  /* 0x4b8000001010c820 */ /* 0x000fe20000400000 */
[----:B------:R-:W-:-:S04]  /*24c0*/  @!P2 FMUL R10, R10, 16777216 ;  /* 0x4b8000000a0aa820 */ /* 0x000fc80000400000 */
[----:B------:R-:W1:Y:S01]  /*24d0*/  MUFU.RCP R11, R11 ;  /* 0x0000000b000b7308 */ /* 0x000e620000001000 */
[----:B------:R-:W-:Y:S01]  /*24e0*/  @!P3 FMUL R13, R13, 16777216 ;  /* 0x4b8000000d0db820 */ /* 0x000fe20000400000 */
[----:B------:R-:W-:-:S06]  /*24f0*/  @!P4 FMUL R15, R15, 16777216 ;  /* 0x4b8000000f0fc820 */ /* 0x000fcc0000400000 */
        /* <DEDUP_REMOVED lines=34> */
.L_x_7:
[----:B------:R-:W-:Y:S05]  /*2720*/  @!P0 BRA `(.L_x_4) ;  /* 0x0000000000e88947 */ /* 0x000fea0003800000 */
[----:B------:R-:W-:Y:S02]  /*2730*/  ISETP.NE.AND P0, PT, R12, 0x1, PT ;  /* 0x000000010c00780c */ /* 0x000fe40003f05270 */
[----:B------:R-:W-:-:S04]  /*2740*/  LOP3.LUT R2, R2, 0x1, RZ, 0xc0, !PT ;  /* 0x0000000102027812 */ /* 0x000fc800078ec0ff */
[----:B------:R-:W-:-:S07]  /*2750*/  ISETP.NE.U32.AND P1, PT, R2, 0x1, PT ;  /* 0x000000010200780c */ /* 0x000fce0003f25070 */
[----:B------:R-:W-:Y:S06]  /*2760*/  @!P0 BRA `(.L_x_8) ;  /* 0x0000000000888947 */ /* 0x000fec0003800000 */
[----:B------:R-:W0:Y:S01]  /*2770*/  LDC.64 R4, c[0x0][0x380] ;  /* 0x0000e000ff047b82 */ /* 0x000e220000000a00 */
[----:B------:R-:W-:-:S04]  /*2780*/  IMAD R7, R3, R0, UR4 ;  /* 0x0000000403077e24 */ /* 0x000fc8000f8e0200 */
[----:B0-----:R-:W-:-:S05]  /*2790*/  IMAD.WIDE R6, R7, 0x4, R4 ;  /* 0x0000000407067825 */ /* 0x001fca00078e0204 */
[----:B------:R-:W2:Y:S04]  /*27a0*/  LDG.E R8, desc[UR10][R6.64] ;  /* 0x0000000a06087981 */ /* 0x000ea8000c1e1900 */
[----:B------:R-:W3:Y:S01]  /*27b0*/  LDG.E R11, desc[UR10][R6.64+0x4] ;  /* 0x0000040a060b7981 */ /* 0x000ee2000c1e1900 */
[----:B------:R-:W-:-:S04]  /*27c0*/  IMAD R9, R20, R0, UR4 ;  /* 0x0000000414097e24 */ /* 0x000fc8000f8e0200 */
[----:B------:R-:W-:-:S05]  /*27d0*/  IMAD.WIDE R4, R9, 0x4, R4 ;  /* 0x0000000409047825 */ /* 0x000fca00078e0204 */
[----:B------:R-:W4:Y:S04]  /*27e0*/  LDG.E R2, desc[UR10][R4.64] ;  /* 0x0000000a04027981 */ /* 0x000f28000c1e1900 */
[----:B------:R-:W5:Y:S01]  /*27f0*/  LDG.E R10, desc[UR10][R4.64+0x4] ;  /* 0x0000040a040a7981 */ /* 0x000f62000c1e1900 */
[----:B------:R-:W-:Y:S01]  /*2800*/  UIADD3 UR4, UPT, UPT, UR4, 0x2, URZ ;  /* 0x0000000204047890 */ /* 0x000fe2000fffe0ff */
[----:B--2---:R-:W-:Y:S02]  /*2810*/  FSETP.GEU.AND P0, PT, |R8|, 1.175494350822287508e-38, PT ;  /* 0x008000000800780b */ /* 0x004fe40003f0e200 */
[----:B---3--:R-:W-:-:S11]  /*2820*/  FSETP.GEU.AND P2, PT, |R11|, 1.175494350822287508e-38, PT ;  /* 0x008000000b00780b */ /* 0x008fd60003f4e200 */
[----:B------:R-:W-:Y:S01]  /*2830*/  @!P0 FMUL R8, R8, 16777216 ;  /* 0x4b80000008088820 */ /* 0x000fe20000400000 */
[----:B----4-:R-:W-:Y:S01]  /*2840*/  @!P0 FMUL R2, R2, 16777216 ;  /* 0x4b80000002028820 */ /* 0x010fe20000400000 */
[----:B------:R-:W-:Y:S02]  /*2850*/  @!P2 FMUL R11, R11, 16777216 ;  /* 0x4b8000000b0ba820 */ /* 0x000fe40000400000 */
[----:B------:R-:W0:Y:S01]  /*2860*/  MUFU.RCP R9, R8 ;  /* 0x0000000800097308 */ /* 0x000e220000001000 */
[----:B-----5:R-:W-:-:S07]  /*2870*/  @!P2 FMUL R10, R10, 16777216 ;  /* 0x4b8000000a0aa820 */ /* 0x020fce0000400000 */
[----:B------:R-:W1:Y:S01]  /*2880*/  MUFU.RCP R11, R11 ;  /* 0x0000000b000b7308 */ /* 0x000e620000001000 */
[----:B0-----:R-:W-:-:S05]  /*2890*/  FMUL R2, R9, R2 ;  /* 0x0000000209027220 */ /* 0x001fca0000400000 */
[----:B------:R-:W-:Y:S01]  /*28a0*/  FSETP.GEU.AND P0, PT, |R2|, 1.175494350822287508e-38, PT ;  /* 0x008000000200780b */ /* 0x000fe20003f0e200 */
[----:B-1----:R-:W-:-:S05]  /*28b0*/  FMUL R10, R11, R10 ;  /* 0x0000000a0b0a7220 */ /* 0x002fca0000400000 */
[----:B------:R-:W-:-:S07]  /*28c0*/  FSETP.GEU.AND P2, PT, |R10|, 1.175494350822287508e-38, PT ;  /* 0x008000000a00780b */ /* 0x000fce0003f4e200 */
[----:B------:R-:W-:-:S04]  /*28d0*/  @!P0 FMUL R2, R2, 16777216 ;  /* 0x4b80000002028820 */ /* 0x000fc80000400000 */
[----:B------:R-:W0:Y:S02]  /*28e0*/  MUFU.LG2 R4, R2 ;  /* 0x0000000200047308 */ /* 0x000e240000000c00 */
[----:B------:R-:W-:-:S06]  /*28f0*/  @!P2 FMUL R10, R10, 16777216 ;  /* 0x4b8000000a0aa820 */ /* 0x000fcc0000400000 */
[----:B------:R-:W1:Y:S01]  /*2900*/  MUFU.LG2 R5, R10 ;  /* 0x0000000a00057308 */ /* 0x000e620000000c00 */
[----:B0-----:R-:W-:-:S04]  /*2910*/  @!P0 FADD R4, R4, -24 ;  /* 0xc1c0000004048421 */ /* 0x001fc80000000000 */
[----:B------:R-:W-:Y:S01]  /*2920*/  FMUL R4, R4, 0.69314718246459960938 ;  /* 0x3f31721804047820 */ /* 0x000fe20000400000 */
[----:B-1----:R-:W-:-:S03]  /*2930*/  @!P2 FADD R5, R5, -24 ;  /* 0xc1c000000505a421 */ /* 0x002fc60000000000 */
[----:B------:R-:W-:Y:S01]  /*2940*/  FADD R22, R22, R4 ;  /* 0x0000000416167221 */ /* 0x000fe20000000000 */
[----:B------:R-:W-:Y:S01]  /*2950*/  FFMA R23, R4, R4, R23 ;  /* 0x0000000404177223 */ /* 0x000fe20000000017 */
[----:B------:R-:W-:-:S04]  /*2960*/  FMUL R6, R5, 0.69314718246459960938 ;  /* 0x3f31721805067820 */ /* 0x000fc80000400000 */
[----:B------:R-:W-:Y:S01]  /*2970*/  FADD R22, R22, R6 ;  /* 0x0000000616167221 */ /* 0x000fe20000000000 */
[----:B------:R-:W-:-:S07]  /*2980*/  FFMA R23, R6, R6, R23 ;  /* 0x0000000606177223 */ /* 0x000fce0000000017 */
.L_x_8:
[----:B------:R-:W-:Y:S05]  /*2990*/  @P1 BRA `(.L_x_4) ;  /* 0x00000000004c1947 */ /* 0x000fea0003800000 */
[----:B------:R-:W0:Y:S01]  /*29a0*/  LDC.64 R4, c[0x0][0x380] ;  /* 0x0000e000ff047b82 */ /* 0x000e220000000a00 */
[----:B------:R-:W-:-:S04]  /*29b0*/  IMAD R7, R3, R0, UR4 ;  /* 0x0000000403077e24 */ /* 0x000fc8000f8e0200 */
[----:B0-----:R-:W-:-:S05]  /*29c0*/  IMAD.WIDE R6, R7, 0x4, R4 ;  /* 0x0000000407067825 */ /* 0x001fca00078e0204 */
[----:B------:R-:W2:Y:S01]  /*29d0*/  LDG.E R8, desc[UR10][R6.64] ;  /* 0x0000000a06087981 */ /* 0x000ea2000c1e1900 */
[----:B------:R-:W-:-:S04]  /*29e0*/  IMAD R9, R20, R0, UR4 ;  /* 0x0000000414097e24 */ /* 0x000fc8000f8e0200 */
[----:B------:R-:W-:-:S05]  /*29f0*/  IMAD.WIDE R4, R9, 0x4, R4 ;  /* 0x0000000409047825 */ /* 0x000fca00078e0204 */
[----:B------:R-:W3:Y:S01]  /*2a00*/  LDG.E R2, desc[UR10][R4.64] ;  /* 0x0000000a04027981 */ /* 0x000ee2000c1e1900 */
[----:B--2---:R-:W-:-:S13]  /*2a10*/  FSETP.GEU.AND P0, PT, |R8|, 1.175494350822287508e-38, PT ;  /* 0x008000000800780b */ /* 0x004fda0003f0e200 */
[----:B------:R-:W-:Y:S01]  /*2a20*/  @!P0 FMUL R8, R8, 16777216 ;  /* 0x4b80000008088820 */ /* 0x000fe20000400000 */
[----:B---3--:R-:W-:-:S03]  /*2a30*/  @!P0 FMUL R2, R2, 16777216 ;  /* 0x4b80000002028820 */ /* 0x008fc60000400000 */
[----:B------:R-:W0:Y:S02]  /*2a40*/  MUFU.RCP R9, R8 ;  /* 0x0000000800097308 */ /* 0x000e240000001000 */
[----:B0-----:R-:W-:-:S05]  /*2a50*/  FMUL R2, R9, R2 ;  /* 0x0000000209027220 */ /* 0x001fca0000400000 */
[----:B------:R-:W-:-:S13]  /*2a60*/  FSETP.GEU.AND P0, PT, |R2|, 1.175494350822287508e-38, PT ;  /* 0x008000000200780b */ /* 0x000fda0003f0e200 */
[----:B------:R-:W-:-:S04]  /*2a70*/  @!P0 FMUL R2, R2, 16777216 ;  /* 0x4b80000002028820 */ /* 0x000fc80000400000 */
[----:B------:R-:W0:Y:S02]  /*2a80*/  MUFU.LG2 R6, R2 ;  /* 0x0000000200067308 */ /* 0x000e240000000c00 */
[----:B0-----:R-:W-:-:S04]  /*2a90*/  @!P0 FADD R6, R6, -24 ;  /* 0xc1c0000006068421 */ /* 0x001fc80000000000 */
[----:B------:R-:W-:-:S04]  /*2aa0*/  FMUL R6, R6, 0.69314718246459960938 ;  /* 0x3f31721806067820 */ /* 0x000fc80000400000 */
[----:B------:R-:W-:Y:S01]  /*2ab0*/  FADD R22, R22, R6 ;  /* 0x0000000616167221 */ /* 0x000fe20000000000 */
[----:B------:R-:W-:-:S07]  /*2ac0*/  FFMA R23, R6, R6, R23 ;  /* 0x0000000606177223 */ /* 0x000fce0000000017 */
.L_x_4:
[----:B------:R-:W-:-:S04]  /*2ad0*/  I2FP.F32.S32 R2, R0 ;  /* 0x0000000000027245 */ /* 0x000fc80000201400 */
[----:B------:R-:W-:-:S04]  /*2ae0*/  IADD3 R0, PT, PT, R2, 0x1800000, RZ ;  /* 0x0180000002007810 */ /* 0x000fc80007ffe0ff */
[----:B------:R-:W-:-:S04]  /*2af0*/  LOP3.LUT R0, R0, 0x7f800000, RZ, 0xc0, !PT ;  /* 0x7f80000000007812 */ /* 0x000fc800078ec0ff */
[----:B------:R-:W-:-:S13]  /*2b00*/  ISETP.GT.U32.AND P0, PT, R0, 0x1ffffff, PT ;  /* 0x01ffffff0000780c */ /* 0x000fda0003f04070 */
[----:B------:R-:W-:Y:S05]  /*2b10*/  @P0 BRA `(.L_x_9) ;  /* 0x0000000000140947 */ /* 0x000fea0003800000 */
[----:B------:R-:W-:Y:S02]  /*2b20*/  MOV R0, R2 ;  /* 0x0000000200007202 */ /* 0x000fe40000000f00 */
[----:B------:R-:W-:-:S07]  /*2b30*/  MOV R4, 0x2b50 ;  /* 0x00002b5000047802 */ /* 0x000fce0000000f00 */
[----:B------:R-:W-:Y:S05]  /*2b40*/  CALL.REL.NOINC `($__internal_0_$__cuda_sm20_rcp_rn_f32_slowpath) ;  /* 0x0000000000847944 */ /* 0x000fea0003c00000 */
[----:B------:R-:W-:Y:S01]  /*2b50*/  MOV R5, R0 ;  /* 0x0000000000057202 */ /* 0x000fe20000000f00 */
[----:B------:R-:W-:Y:S06]  /*2b60*/  BRA `(.L_x_10) ;  /* 0x0000000000107947 */ /* 0x000fec0003800000 */
.L_x_9:
[----:B------:R-:W0:Y:S02]  /*2b70*/  MUFU.RCP R5, R2 ;  /* 0x0000000200057308 */ /* 0x000e240000001000 */
[----:B0-----:R-:W-:-:S04]  /*2b80*/  FFMA R0, R2, R5, -1 ;  /* 0xbf80000002007423 */ /* 0x001fc80000000005 */
[----:B------:R-:W-:-:S04]  /*2b90*/  FADD.FTZ R0, -R0, -RZ ;  /* 0x800000ff00007221 */ /* 0x000fc80000010100 */
[----:B------:R-:W-:-:S07]  /*2ba0*/  FFMA R5, R5, R0, R5 ;  /* 0x0000000005057223 */ /* 0x000fce0000000005 */
.L_x_10:
[----:B------:R-:W0:Y:S01]  /*2bb0*/  LDCU UR4, c[0x0][0x390] ;  /* 0x00007200ff0477ac */ /* 0x000e220008000800 */
[----:B------:R-:W-:-:S04]  /*2bc0*/  FMUL R5, R5, R22 ;  /* 0x0000001605057220 */ /* 0x000fc80000400000 */
[----:B------:R-:W-:-:S04]  /*2bd0*/  FMUL R5, R5, R5 ;  /* 0x0000000505057220 */ /* 0x000fc80000400000 */
[----:B------:R-:W-:-:S04]  /*2be0*/  FMUL R2, R2, R5 ;  /* 0x0000000502027220 */ /* 0x000fc80000400000 */
[----:B------:R-:W-:Y:S01]  /*2bf0*/  FADD R23, -R2, R23 ;  /* 0x0000001702177221 */ /* 0x000fe20000000100 */
[----:B0-----:R-:W-:-:S06]  /*2c00*/  UIADD3 UR4, UPT, UPT, UR4, -0x1, URZ ;  /* 0xffffffff04047890 */ /* 0x001fcc000fffe0ff */
[----:B------:R-:W-:-:S04]  /*2c10*/  I2FP.F32.S32 R0, UR4 ;  /* 0x0000000400007c45 */ /* 0x000fc80008201400 */
[----:B------:R-:W-:-:S04]  /*2c20*/  IADD3 R4, PT, PT, R0, 0x1800000, RZ ;  /* 0x0180000000047810 */ /* 0x000fc80007ffe0ff */
[----:B------:R-:W-:-:S04]  /*2c30*/  LOP3.LUT R4, R4, 0x7f800000, RZ, 0xc0, !PT ;  /* 0x7f80000004047812 */ /* 0x000fc800078ec0ff */
[----:B------:R-:W-:-:S13]  /*2c40*/  ISETP.GT.U32.AND P0, PT, R4, 0x1ffffff, PT ;  /* 0x01ffffff0400780c */ /* 0x000fda0003f04070 */
[----:B------:R-:W-:Y:S05]  /*2c50*/  @P0 BRA `(.L_x_11) ;  /* 0x0000000000100947 */ /* 0x000fea0003800000 */
[----:B------:R-:W-:-:S07]  /*2c60*/  MOV R4, 0x2c80 ;  /* 0x00002c8000047802 */ /* 0x000fce0000000f00 */
[----:B------:R-:W-:Y:S05]  /*2c70*/  CALL.REL.NOINC `($__internal_0_$__cuda_sm20_rcp_rn_f32_slowpath) ;  /* 0x0000000000387944 */ /* 0x000fea0003c00000 */
[----:B------:R-:W-:Y:S01]  /*2c80*/  MOV R2, R0 ;  /* 0x0000000000027202 */ /* 0x000fe20000000f00 */
[----:B------:R-:W-:Y:S06]  /*2c90*/  BRA `(.L_x_12) ;  /* 0x0000000000107947 */ /* 0x000fec0003800000 */
.L_x_11:
[----:B------:R-:W0:Y:S02]  /*2ca0*/  MUFU.RCP R5, R0 ;  /* 0x0000000000057308 */ /* 0x000e240000001000 */
[----:B0-----:R-:W-:-:S04]  /*2cb0*/  FFMA R2, R0, R5, -1 ;  /* 0xbf80000000027423 */ /* 0x001fc80000000005 */
[----:B------:R-:W-:-:S04]  /*2cc0*/  FADD.FTZ R2, -R2, -RZ ;  /* 0x800000ff02027221 */ /* 0x000fc80000010100 */
[----:B------:R-:W-:-:S07]  /*2cd0*/  FFMA R2, R5, R2, R5 ;  /* 0x0000000205027223 */ /* 0x000fce0000000005 */
.L_x_12:
[----:B------:R-:W0:Y:S01]  /*2ce0*/  LDC.64 R4, c[0x0][0x388] ;  /* 0x0000e200ff047b82 */ /* 0x000e220000000a00 */
[----:B------:R-:W-:Y:S01]  /*2cf0*/  IADD3 R7, PT, PT, R20, -0x1, RZ ;  /* 0xffffffff14077810 */ /* 0x000fe20007ffe0ff */
[----:B------:R-:W-:-:S04]  /*2d00*/  FMUL R23, R23, R2 ;  /* 0x0000000217177220 */ /* 0x000fc80000400000 */
[----:B------:R-:W-:-:S05]  /*2d10*/  IMAD R20, R20, R7, RZ ;  /* 0x0000000714147224 */ /* 0x000fca00078e02ff */
[----:B------:R-:W-:-:S05]  /*2d20*/  LEA.HI R3, R20, R3, RZ, 0x1f ;  /* 0x0000000314037211 */ /* 0x000fca00078ff8ff */
[----:B0-----:R-:W-:-:S05]  /*2d30*/  IMAD.WIDE.U32 R2, R3, 0x4, R4 ;  /* 0x0000000403027825 */ /* 0x001fca00078e0004 */
[----:B------:R-:W-:Y:S01]  /*2d40*/  STG.E desc[UR10][R2.64], R23 ;  /* 0x0000001702007986 */ /* 0x000fe2000c10190a */
[----:B------:R-:W-:Y:S05]  /*2d50*/  EXIT ;  /* 0x000000000000794d */ /* 0x000fea0003800000 */
        .weak           $__internal_0_$__cuda_sm20_rcp_rn_f32_slowpath
        .type           $__internal_0_$__cuda_sm20_rcp_rn_f32_slowpath,@function
        .size           $__internal_0_$__cuda_sm20_rcp_rn_f32_slowpath,(.L_x_17 - $__internal_0_$__cuda_sm20_rcp_rn_f32_slowpath)
$__internal_0_$__cuda_sm20_rcp_rn_f32_slowpath:
[----:B------:R-:W-:-:S04]  /*2d60*/  SHF.L.U32 R5, R0, 0x1, RZ ;  /* 0x0000000100057819 */ /* 0x000fc800000006ff */
[----:B------:R-:W-:-:S04]  /*2d70*/  SHF.R.U32.HI R10, RZ, 0x18, R5 ;  /* 0x00000018ff0a7819 */ /* 0x000fc80000011605 */
[----:B------:R-:W-:-:S13]  /*2d80*/  ISETP.NE.U32.AND P0, PT, R10, RZ, PT ;  /* 0x000000ff0a00720c */ /* 0x000fda0003f05070 */
[----:B------:R-:W-:Y:S05]  /*2d90*/  @P0 BRA `(.L_x_13) ;  /* 0x00000000002c0947 */ /* 0x000fea0003800000 */
[----:B------:R-:W-:-:S04]  /*2da0*/  SHF.L.U32 R5, R0, 0x1, RZ ;  /* 0x0000000100057819 */ /* 0x000fc800000006ff */
[----:B------:R-:W-:-:S13]  /*2db0*/  ISETP.NE.AND P0, PT, R5, RZ, PT ;  /* 0x000000ff0500720c */ /* 0x000fda0003f05270 */
[----:B------:R0:W1:Y:S01]  /*2dc0*/  @!P0 MUFU.RCP R5, R0 ;  /* 0x0000000000058308 */ /* 0x0000620000001000 */
[----:B------:R-:W-:Y:S05]  /*2dd0*/  @!P0 BRA `(.L_x_14) ;  /* 0x0000000000a48947 */ /* 0x000fea0003800000 */
[----:B------:R-:W-:-:S04]  /*2de0*/  FFMA R6, R0, 1.84467440737095516160e+19, RZ ;  /* 0x5f80000000067823 */ /* 0x000fc800000000ff */
[----:B-1----:R-:W0:Y:S02]  /*2df0*/  MUFU.RCP R5, R6 ;  /* 0x0000000600057308 */ /* 0x002e240000001000 */
[----:B0-----:R-:W-:-:S04]  /*2e00*/  FFMA R0, R6, R5, -1 ;  /* 0xbf80000006007423 */ /* 0x001fc80000000005 */
[----:B------:R-:W-:-:S04]  /*2e10*/  FADD.FTZ R0, -R0, -RZ ;  /* 0x800000ff00007221 */ /* 0x000fc80000010100 */
[----:B------:R-:W-:-:S04]  /*2e20*/  FFMA R0, R5, R0, R5 ;  /* 0x0000000005007223 */ /* 0x000fc80000000005 */
[----:B------:R-:W-:Y:S01]  /*2e30*/  FFMA R5, R0, 1.84467440737095516160e+19, RZ ;  /* 0x5f80000000057823 */ /* 0x000fe200000000ff */
[----:B------:R-:W-:Y:S06]  /*2e40*/  BRA `(.L_x_14) ;  /* 0x0000000000887947 */ /* 0x000fec0003800000 */
.L_x_13:
[----:B------:R-:W-:-:S04]  /*2e50*/  IADD3 R12, PT, PT, R10, -0xfd, RZ ;  /* 0xffffff030a0c7810 */ /* 0x000fc80007ffe0ff */
[----:B------:R-:W-:-:S13]  /*2e60*/  ISETP.GT.U32.AND P0, PT, R12, 0x1, PT ;  /* 0x000000010c00780c */ /* 0x000fda0003f04070 */
[----:B------:R-:W-:Y:S05]  /*2e70*/  @P0 BRA `(.L_x_15) ;  /* 0x0000000000780947 */ /* 0x000fea0003800000 */
[----:B------:R-:W-:Y:S01]  /*2e80*/  LOP3.LUT R5, R0, 0x7fffff, RZ, 0xc0, !PT ;  /* 0x007fffff00057812 */ /* 0x000fe200078ec0ff */
[----:B------:R-:W-:-:S03]  /*2e90*/  HFMA2 R9, -RZ, RZ, 0, 1.78813934326171875e-07 ;  /* 0x00000003ff097431 */ /* 0x000fc600000001ff */
[----:B------:R-:W-:-:S04]  /*2ea0*/  LOP3.LUT R5, R5, 0x3f800000, RZ, 0xfc, !PT ;  /* 0x3f80000005057812 */ /* 0x000fc800078efcff */
[----:B------:R-:W0:Y:S01]  /*2eb0*/  MUFU.RCP R6, R5 ;  /* 0x0000000500067308 */ /* 0x000e220000001000 */
[----:B------:R-:W-:Y:S01]  /*2ec0*/  SHF.L.U32 R9, R9, R12, RZ ;  /* 0x0000000c09097219 */ /* 0x000fe200000006ff */
[----:B0-----:R-:W-:-:S04]  /*2ed0*/  FFMA R7, R5, R6, -1 ;  /* 0xbf80000005077423 */ /* 0x001fc80000000006 */
[----:B------:R-:W-:-:S04]  /*2ee0*/  FADD.FTZ R7, -R7, -RZ ;  /* 0x800000ff07077221 */ /* 0x000fc80000010100 */
[CCC-:B------:R-:W-:Y:S01]  /*2ef0*/  FFMA.RM R8, R6.reuse, R7.reuse, R6.reuse ;  /* 0x0000000706087223 */ /* 0x1c0fe20000004006 */
[----:B------:R-:W-:-:S04]  /*2f00*/  FFMA.RP R7, R6, R7, R6 ;  /* 0x0000000706077223 */ /* 0x000fc80000008006 */
[C---:B------:R-:W-:Y:S02]  /*2f10*/  LOP3.LUT R6, R8.reuse, 0x7fffff, RZ, 0xc0, !PT ;  /* 0x007fffff08067812 */ /* 0x040fe400078ec0ff */
[----:B------:R-:W-:Y:S02]  /*2f20*/  FSETP.NEU.FTZ.AND P0, PT, R8, R7, PT ;  /* 0x000000070800720b */ /* 0x000fe40003f1d000 */
[----:B------:R-:W-:Y:S02]  /*2f30*/  LOP3.LUT R6, R6, 0x800000, RZ, 0xfc, !PT ;  /* 0x0080000006067812 */ /* 0x000fe400078efcff */
[----:B------:R-:W-:Y:S02]  /*2f40*/  SEL R7, RZ, 0xffffffff, !P0 ;  /* 0xffffffffff077807 */ /* 0x000fe40004000000 */
[----:B------:R-:W-:Y:S02]  /*2f50*/  LOP3.LUT R9, R9, R6, RZ, 0xc0, !PT ;  /* 0x0000000609097212 */ /* 0x000fe400078ec0ff */
[----:B------:R-:W-:-:S02]  /*2f60*/  IADD3 R7, PT, PT, -R7, RZ, RZ ;  /* 0x000000ff07077210 */ /* 0x000fc40007ffe1ff */
[-C--:B------:R-:W-:Y:S02]  /*2f70*/  SHF.R.U32.HI R9, RZ, R12.reuse, R9 ;  /* 0x0000000cff097219 */ /* 0x080fe40000011609 */
[----:B------:R-:W-:Y:S02]  /*2f80*/  LOP3.LUT P1, RZ, R7, R12, R6, 0xf8, !PT ;  /* 0x0000000c07ff7212 */ /* 0x000fe4000782f806 */
[C---:B------:R-:W-:Y:S02]  /*2f90*/  LOP3.LUT P0, RZ, R9.reuse, 0x1, RZ, 0xc0, !PT ;  /* 0x0000000109ff7812 */ /* 0x040fe4000780c0ff */
[----:B------:R-:W-:-:S04]  /*2fa0*/  LOP3.LUT P2, RZ, R9, 0x2, RZ, 0xc0, !PT ;  /* 0x0000000209ff7812 */ /* 0x000fc8000784c0ff */
[----:B------:R-:W-:Y:S02]  /*2fb0*/  PLOP3.LUT P0, PT, P0, P1, P2, 0xe0, 0x0 ;  /* 0x000000000000781c */ /* 0x000fe40000703c20 */
[----:B------:R-:W-:Y:S02]  /*2fc0*/  LOP3.LUT P1, RZ, R0, 0x7fffff, RZ, 0xc0, !PT ;  /* 0x007fffff00ff7812 */ /* 0x000fe4000782c0ff */
[----:B------:R-:W-:-:S04]  /*2fd0*/  SEL R5, RZ, 0x1, !P0 ;  /* 0x00000001ff057807 */ /* 0x000fc80004000000 */
[----:B------:R-:W-:-:S04]  /*2fe0*/  IADD3 R5, PT, PT, -R5, RZ, RZ ;  /* 0x000000ff05057210 */ /* 0x000fc80007ffe1ff */
[----:B------:R-:W-:Y:S02]  /*2ff0*/  ISETP.GE.AND P0, PT, R5, RZ, PT ;  /* 0x000000ff0500720c */ /* 0x000fe40003f06270 */
[----:B------:R-:W-:-:S04]  /*3000*/  IADD3 R5, PT, PT, R10, -0xfc, RZ ;  /* 0xffffff040a057810 */ /* 0x000fc80007ffe0ff */
[----:B------:R-:W-:-:S07]  /*3010*/  SHF.R.U32.HI R5, RZ, R5, R6 ;  /* 0x00000005ff057219 */ /* 0x000fce0000011606 */
[----:B------:R-:W-:-:S04]  /*3020*/  @!P0 IADD3 R5, PT, PT, R5, 0x1, RZ ;  /* 0x0000000105058810 */ /* 0x000fc80007ffe0ff */
[----:B------:R-:W-:-:S04]  /*3030*/  @!P1 SHF.L.U32 R5, R5, 0x1, RZ ;  /* 0x0000000105059819 */ /* 0x000fc800000006ff */
[----:B------:R-:W-:Y:S01]  /*3040*/  LOP3.LUT R5, R5, 0x80000000, R0, 0xf8, !PT ;  /* 0x8000000005057812 */ /* 0x000fe200078ef800 */
[----:B------:R-:W-:Y:S06]  /*3050*/  BRA `(.L_x_14) ;  /* 0x0000000000047947 */ /* 0x000fec0003800000 */
.L_x_15:
[----:B------:R2:W3:Y:S02]  /*3060*/  MUFU.RCP R5, R0 ;  /* 0x0000000000057308 */ /* 0x0004e40000001000 */
.L_x_14:
[----:B0123--:R-:W-:Y:S02]  /*3070*/  MOV R0, R5 ;  /* 0x0000000500007202 */ /* 0x00ffe40000000f00 */
[----:B------:R-:W-:-:S04]  /*3080*/  MOV R5, 0x0 ;  /* 0x0000000000057802 */ /* 0x000fc80000000f00 */
[----:B------:R-:W-:Y:S05]  /*3090*/  RET.REL.NODEC R4 `(_Z23computeLogRatioVariancePfS_ii) ;  /* 0xffffffcc04d87950 */ /* 0x000fea0003c3ffff */
.L_x_16:
[----:B------:R-:W-:-:S00]  /*30a0*/  BRA `(.L_x_16) ;  /* 0xfffffffc00fc7947 */ /* 0x000fc0000383ffff */
[----:B------:R-:W-:-:S00]  /*30b0*/  NOP ;  /* 0x0000000000007918 */ /* 0x000fc00000000000 */
        /* <DEDUP_REMOVED lines=12> */
.L_x_17:


//--------------------- .nv.shared.reserved.0     --------------------------
	.section	.nv.shared.reserved.0,"aw",@nobits
	.weak		__nv_reservedSMEM_offset_0_alias
	.size		__nv_reservedSMEM_offset_0_alias, 0, 64
	.other		__nv_reservedSMEM_offset_0_alias,@"STO_CUDA_RESERVED_SHARED STV_DEFAULT"
__nv_reservedSMEM_offset_0_alias:
	.zero		0
	.zero		64


//--------------------- .nv.constant0._Z23computeLogRatioVariancePfS_ii --------------------------
	.section	.nv.constant0._Z23computeLogRatioVariancePfS_ii,"a",@progbits
	.sectionflags	@""
	.align	4
.nv.constant0._Z23computeLogRatioVariancePfS_ii:
	.zero		920


//--------------------- SYMBOLS --------------------------

	.type		.nv.reservedSmem.offset0,@object
	.size		.nv.reservedSmem.offset0,0x4
